	.target	sm_100a

	.elftype	@"ET_EXEC"


//--------------------- .note.nv.tkinfo           --------------------------
	.section	.note.nv.tkinfo,"",@"SHT_NOTE"
	.sectionflags	@"SHF_NOTE_NV_TKINFO"
	.tkinfo
        /*0018*/ 	.word	0x00000002
        /*0030*/ 	.string	""
        /*0030*/ 	.string	"ptxas"
        /*0030*/ 	.string	"Cuda compilation tools, release 13.0, V13.0.88"
        /*0030*/ 	.string	"Build cuda_13.0.r13.0/compiler.36424714_0"
        /*0030*/ 	.string	"-arch sm_100a -m 64 "



//--------------------- .note.nv.cuinfo           --------------------------
	.section	.note.nv.cuinfo,"",@"SHT_NOTE"
	.sectionflags	@"SHF_NOTE_NV_CUINFO"
        /*0018*/ 	.short	0x0002
        /*001a*/ 	.short	0x0064
        /*001c*/ 	.short	0x0082
	.zero		2


//--------------------- .nv.info                  --------------------------
	.section	.nv.info,"",@"SHT_CUDA_INFO"
	.align	4


	//----- nvinfo : EIATTR_REGCOUNT
	.align		4
        /*0000*/ 	.byte	0x04, 0x2f
        /*0002*/ 	.short	(.L_19 - .L_18)
	.align		4
.L_18:
        /*0004*/ 	.word	index@(_ZN7cutlass13device_kernelINS_4gemm6kernel13GemmUniversalIN4cute5tupleIJiiiiEEENS1_10collective13CollectiveMmaINS1_35MainloopSm100TmaUmmaWarpSpecializedILi4ELi2ELi4ENS5_IJNS4_1CILi4EEENSA_ILi2EEENSA_ILi1EEEEEEEENS5_IJNSA_ILi256EEENSA_ILi64EEESH_EEENS_10tfloat32_tENS5_IJlSD_lEEESJ_SK_NS4_8TiledMMAINS4_8MMA_AtomIJNS4_23SM100_MMA_TF32_2x1SM_SSISJ_SJ_fLi256ELi64ELNS4_4UMMA5MajorE0ELSP_0ELNSO_7ScaleInE0ELSQ_0EEEEEENS4_6LayoutINS5_IJSD_SD_SD_EEENS5_IJNSA_ILi0EEESV_SV_EEEEENS5_IJNS4_10UnderscoreESY_SY_EEEEENS4_28SM100_TMA_2SM_LOAD_MULTICASTENS4_14ComposedLayoutINS4_7SwizzleILi3ELi4ELi3EEENS4_18smem_ptr_flag_bitsILi32EEENST_INS5_IJNSA_ILi8EEENSA_ILi32EEEEEENS5_IJS18_SD_EEEEEEEvNS4_8identityES11_S1C_vS1D_EENS_8epilogue10collective18CollectiveEpilogueINS1F_23Sm100TmaWarpSpecializedILi4ELi2ELi16ELb1ELb0EEEJNS5_IJNSA_ILi128EEESH_SH_EEENS5_IJNST_IS1K_SD_EENST_INSA_ILi16EEESD_EEEEESJ_SK_SJ_SK_NS1F_6fusion15FusionCallbacksIS1J_NS1Q_17LinearCombinationISJ_fSJ_fLNS_15FloatRoundStyleE2EEES1L_S1P_JEEENS4_5SM1004TMEM4LOAD26SM100_TMEM_LOAD_32dp32b16xENS4_13SM90_TMA_LOADENS12_INS13_ILi2ELi4ELi3EEES16_NST_INS5_IJS17_S1N_EEENS5_IJS1N_SD_EEEEEEENS4_39AutoVectorizingCopyWithAssumedAlignmentILi128EEENS4_14SM90_TMA_STOREES25_S27_S27_EEEvvEEEEvNT_6ParamsE)
        /*0008*/ 	.word	0x0000004d


	//----- nvinfo : EIATTR_FRAME_SIZE
	.align		4
.L_19:
        /*000c*/ 	.byte	0x04, 0x11
        /*000e*/ 	.short	(.L_21 - .L_20)
	.align		4
.L_20:
        /*0010*/ 	.word	index@($__internal_2_$__cuda_sm10x_tcgen05_guardrail_trap_unallocated_columns_being_dealloced)
        /*0014*/ 	.word	0x00000000


	//----- nvinfo : EIATTR_FRAME_SIZE
	.align		4
.L_21:
        /*0018*/ 	.byte	0x04, 0x11
        /*001a*/ 	.short	(.L_23 - .L_22)
	.align		4
.L_22:
        /*001c*/ 	.word	index@($__internal_1_$__cuda_sm10x_tcgen05_guardrail_trap_phase_invalid_during_alloc)
        /*0020*/ 	.word	0x00000000


	//----- nvinfo : EIATTR_FRAME_SIZE
	.align		4
.L_23:
        /*0024*/ 	.byte	0x04, 0x11
        /*0026*/ 	.short	(.L_25 - .L_24)
	.align		4
.L_24:
        /*0028*/ 	.word	index@($__internal_0_$__cuda_sm10x_tcgen05_guardrail_trap_col_being_dealloced_not_returned_by_alloc)
        /*002c*/ 	.word	0x00000000


	//----- nvinfo : EIATTR_FRAME_SIZE
	.align		4
.L_25:
        /*0030*/ 	.byte	0x04, 0x11
        /*0032*/ 	.short	(.L_27 - .L_26)
	.align		4
.L_26:
        /*0034*/ 	.word	index@(_ZN7cutlass13device_kernelINS_4gemm6kernel13GemmUniversalIN4cute5tupleIJiiiiEEENS1_10collective13CollectiveMmaINS1_35MainloopSm100TmaUmmaWarpSpecializedILi4ELi2ELi4ENS5_IJNS4_1CILi4EEENSA_ILi2EEENSA_ILi1EEEEEEEENS5_IJNSA_ILi256EEENSA_ILi64EEESH_EEENS_10tfloat32_tENS5_IJlSD_lEEESJ_SK_NS4_8TiledMMAINS4_8MMA_AtomIJNS4_23SM100_MMA_TF32_2x1SM_SSISJ_SJ_fLi256ELi64ELNS4_4UMMA5MajorE0ELSP_0ELNSO_7ScaleInE0ELSQ_0EEEEEENS4_6LayoutINS5_IJSD_SD_SD_EEENS5_IJNSA_ILi0EEESV_SV_EEEEENS5_IJNS4_10UnderscoreESY_SY_EEEEENS4_28SM100_TMA_2SM_LOAD_MULTICASTENS4_14ComposedLayoutINS4_7SwizzleILi3ELi4ELi3EEENS4_18smem_ptr_flag_bitsILi32EEENST_INS5_IJNSA_ILi8EEENSA_ILi32EEEEEENS5_IJS18_SD_EEEEEEEvNS4_8identityES11_S1C_vS1D_EENS_8epilogue10collective18CollectiveEpilogueINS1F_23Sm100TmaWarpSpecializedILi4ELi2ELi16ELb1ELb0EEEJNS5_IJNSA_ILi128EEESH_SH_EEENS5_IJNST_IS1K_SD_EENST_INSA_ILi16EEESD_EEEEESJ_SK_SJ_SK_NS1F_6fusion15FusionCallbacksIS1J_NS1Q_17LinearCombinationISJ_fSJ_fLNS_15FloatRoundStyleE2EEES1L_S1P_JEEENS4_5SM1004TMEM4LOAD26SM100_TMEM_LOAD_32dp32b16xENS4_13SM90_TMA_LOADENS12_INS13_ILi2ELi4ELi3EEES16_NST_INS5_IJS17_S1N_EEENS5_IJS1N_SD_EEEEEEENS4_39AutoVectorizingCopyWithAssumedAlignmentILi128EEENS4_14SM90_TMA_STOREES25_S27_S27_EEEvvEEEEvNT_6ParamsE)
        /*0038*/ 	.word	0x00000000


	//----- nvinfo : EIATTR_MIN_STACK_SIZE
	.align		4
.L_27:
        /*003c*/ 	.byte	0x04, 0x12
        /*003e*/ 	.short	(.L_29 - .L_28)
	.align		4
.L_28:
        /*0040*/ 	.word	index@(_ZN7cutlass13device_kernelINS_4gemm6kernel13GemmUniversalIN4cute5tupleIJiiiiEEENS1_10collective13CollectiveMmaINS1_35MainloopSm100TmaUmmaWarpSpecializedILi4ELi2ELi4ENS5_IJNS4_1CILi4EEENSA_ILi2EEENSA_ILi1EEEEEEEENS5_IJNSA_ILi256EEENSA_ILi64EEESH_EEENS_10tfloat32_tENS5_IJlSD_lEEESJ_SK_NS4_8TiledMMAINS4_8MMA_AtomIJNS4_23SM100_MMA_TF32_2x1SM_SSISJ_SJ_fLi256ELi64ELNS4_4UMMA5MajorE0ELSP_0ELNSO_7ScaleInE0ELSQ_0EEEEEENS4_6LayoutINS5_IJSD_SD_SD_EEENS5_IJNSA_ILi0EEESV_SV_EEEEENS5_IJNS4_10UnderscoreESY_SY_EEEEENS4_28SM100_TMA_2SM_LOAD_MULTICASTENS4_14ComposedLayoutINS4_7SwizzleILi3ELi4ELi3EEENS4_18smem_ptr_flag_bitsILi32EEENST_INS5_IJNSA_ILi8EEENSA_ILi32EEEEEENS5_IJS18_SD_EEEEEEEvNS4_8identityES11_S1C_vS1D_EENS_8epilogue10collective18CollectiveEpilogueINS1F_23Sm100TmaWarpSpecializedILi4ELi2ELi16ELb1ELb0EEEJNS5_IJNSA_ILi128EEESH_SH_EEENS5_IJNST_IS1K_SD_EENST_INSA_ILi16EEESD_EEEEESJ_SK_SJ_SK_NS1F_6fusion15FusionCallbacksIS1J_NS1Q_17LinearCombinationISJ_fSJ_fLNS_15FloatRoundStyleE2EEES1L_S1P_JEEENS4_5SM1004TMEM4LOAD26SM100_TMEM_LOAD_32dp32b16xENS4_13SM90_TMA_LOADENS12_INS13_ILi2ELi4ELi3EEES16_NST_INS5_IJS17_S1N_EEENS5_IJS1N_SD_EEEEEEENS4_39AutoVectorizingCopyWithAssumedAlignmentILi128EEENS4_14SM90_TMA_STOREES25_S27_S27_EEEvvEEEEvNT_6ParamsE)
        /*0044*/ 	.word	0x00000000
.L_29:


//--------------------- .nv.compat                --------------------------
	.section	.nv.compat,"",@"SHT_CUDA_COMPAT_INFO"
	.align	4
        /*0000*/ 	.byte	0x02, 0x09, 0x01, 0x00, 0x02, 0x02, 0x02, 0x00, 0x02, 0x05, 0x05, 0x00, 0x03, 0x07, 0x01, 0x01
        /*0010*/ 	.byte	0x02, 0x03, 0x01, 0x00, 0x02, 0x06, 0x01, 0x00, 0x04, 0x0b, 0x08, 0x00, 0x09, 0x00, 0x00, 0x00
        /*0020*/ 	.byte	0x00, 0x00, 0x00, 0x00


//--------------------- .nv.info._ZN7cutlass13device_kernelINS_4gemm6kernel13GemmUniversalIN4cute5tupleIJiiiiEEENS1_10collective13CollectiveMmaINS1_35MainloopSm100TmaUmmaWarpSpecializedILi4ELi2ELi4ENS5_IJNS4_1CILi4EEENSA_ILi2EEENSA_ILi1EEEEEEEENS5_IJNSA_ILi256EEENSA_ILi64EEESH_EEENS_10tfloat32_tENS5_IJlSD_lEEESJ_SK_NS4_8TiledMMAINS4_8MMA_AtomIJNS4_23SM100_MMA_TF32_2x1SM_SSISJ_SJ_fLi256ELi64ELNS4_4UMMA5MajorE0ELSP_0ELNSO_7ScaleInE0ELSQ_0EEEEEENS4_6LayoutINS5_IJSD_SD_SD_EEENS5_IJNSA_ILi0EEESV_SV_EEEEENS5_IJNS4_10UnderscoreESY_SY_EEEEENS4_28SM100_TMA_2SM_LOAD_MULTICASTENS4_14ComposedLayoutINS4_7SwizzleILi3ELi4ELi3EEENS4_18smem_ptr_flag_bitsILi32EEENST_INS5_IJNSA_ILi8EEENSA_ILi32EEEEEENS5_IJS18_SD_EEEEEEEvNS4_8identityES11_S1C_vS1D_EENS_8epilogue10collective18CollectiveEpilogueINS1F_23Sm100TmaWarpSpecializedILi4ELi2ELi16ELb1ELb0EEEJNS5_IJNSA_ILi128EEESH_SH_EEENS5_IJNST_IS1K_SD_EENST_INSA_ILi16EEESD_EEEEESJ_SK_SJ_SK_NS1F_6fusion15FusionCallbacksIS1J_NS1Q_17LinearCombinationISJ_fSJ_fLNS_15FloatRoundStyleE2EEES1L_S1P_JEEENS4_5SM1004TMEM4LOAD26SM100_TMEM_LOAD_32dp32b16xENS4_13SM90_TMA_LOADENS12_INS13_ILi2ELi4ELi3EEES16_NST_INS5_IJS17_S1N_EEENS5_IJS1N_SD_EEEEEEENS4_39AutoVectorizingCopyWithAssumedAlignmentILi128EEENS4_14SM90_TMA_STOREES25_S27_S27_EEEvvEEEEvNT_6ParamsE --------------------------
	.section	.nv.info._ZN7cutlass13device_kernelINS_4gemm6kernel13GemmUniversalIN4cute5tupleIJiiiiEEENS1_10collective13CollectiveMmaINS1_35MainloopSm100TmaUmmaWarpSpecializedILi4ELi2ELi4ENS5_IJNS4_1CILi4EEENSA_ILi2EEENSA_ILi1EEEEEEEENS5_IJNSA_ILi256EEENSA_ILi64EEESH_EEENS_10tfloat32_tENS5_IJlSD_lEEESJ_SK_NS4_8TiledMMAINS4_8MMA_AtomIJNS4_23SM100_MMA_TF32_2x1SM_SSISJ_SJ_fLi256ELi64ELNS4_4UMMA5MajorE0ELSP_0ELNSO_7ScaleInE0ELSQ_0EEEEEENS4_6LayoutINS5_IJSD_SD_SD_EEENS5_IJNSA_ILi0EEESV_SV_EEEEENS5_IJNS4_10UnderscoreESY_SY_EEEEENS4_28SM100_TMA_2SM_LOAD_MULTICASTENS4_14ComposedLayoutINS4_7SwizzleILi3ELi4ELi3EEENS4_18smem_ptr_flag_bitsILi32EEENST_INS5_IJNSA_ILi8EEENSA_ILi32EEEEEENS5_IJS18_SD_EEEEEEEvNS4_8identityES11_S1C_vS1D_EENS_8epilogue10collective18CollectiveEpilogueINS1F_23Sm100TmaWarpSpecializedILi4ELi2ELi16ELb1ELb0EEEJNS5_IJNSA_ILi128EEESH_SH_EEENS5_IJNST_IS1K_SD_EENST_INSA_ILi16EEESD_EEEEESJ_SK_SJ_SK_NS1F_6fusion15FusionCallbacksIS1J_NS1Q_17LinearCombinationISJ_fSJ_fLNS_15FloatRoundStyleE2EEES1L_S1P_JEEENS4_5SM1004TMEM4LOAD26SM100_TMEM_LOAD_32dp32b16xENS4_13SM90_TMA_LOADENS12_INS13_ILi2ELi4ELi3EEES16_NST_INS5_IJS17_S1N_EEENS5_IJS1N_SD_EEEEEEENS4_39AutoVectorizingCopyWithAssumedAlignmentILi128EEENS4_14SM90_TMA_STOREES25_S27_S27_EEEvvEEEEvNT_6ParamsE,"",@"SHT_CUDA_INFO"
	.sectionflags	@""
	.align	4


	//----- nvinfo : EIATTR_CUDA_API_VERSION
	.align		4
        /*0000*/ 	.byte	0x04, 0x37
        /*0002*/ 	.short	(.L_31 - .L_30)
.L_30:
        /*0004*/ 	.word	0x00000082


	//----- nvinfo : EIATTR_KPARAM_INFO
	.align		4
.L_31:
        /*0008*/ 	.byte	0x04, 0x17
        /*000a*/ 	.short	(.L_33 - .L_32)
.L_32:
        /*000c*/ 	.word	0x00000000
        /*0010*/ 	.short	0x0000
        /*0012*/ 	.short	0x0000
        /*0014*/ 	.byte	0x00, 0xf0, 0x01, 0x20


	//----- nvinfo : EIATTR_AT_ENTRY_FRAGMENTS
	.align		4
.L_33:
        /*0018*/ 	.byte	0x04, 0x4f
        /*001a*/ 	.short	(.L_35 - .L_34)


	//   ....[0]....
.L_34:
        /*001c*/ 	.word	0x00000007


	//----- nvinfo : EIATTR_RESERVED_SMEM_USED
	.align		4
.L_35:
        /*0020*/ 	.byte	0x01, 0x41
	.zero		2


	//----- nvinfo : EIATTR_SPARSE_MMA_MASK
	.align		4
        /*0024*/ 	.byte	0x03, 0x50
        /*0026*/ 	.short	0x0000


	//----- nvinfo : EIATTR_TCGEN05_2CTA_USED
	.align		4
        /*0028*/ 	.byte	0x01, 0x52
	.zero		2


	//----- nvinfo : EIATTR_MAXREG_COUNT
	.align		4
        /*002c*/ 	.byte	0x03, 0x1b
        /*002e*/ 	.short	0x00ff


	//----- nvinfo : EIATTR_NUM_BARRIERS
	.align		4
        /*0030*/ 	.byte	0x02, 0x4c
        /*0032*/ 	.byte	0x07
	.zero		1


	//----- nvinfo : EIATTR_EXTERNS
	.align		4
        /*0034*/ 	.byte	0x04, 0x0f
        /*0036*/ 	.short	(.L_37 - .L_36)


	//   ....[0]....
	.align		4
.L_36:
        /*0038*/ 	.word	index@(__assertfail)


	//----- nvinfo : EIATTR_MERCURY_ISA_VERSION
	.align		4
.L_37:
        /*003c*/ 	.byte	0x03, 0x5f
        /*003e*/ 	.short	0x0101


	//----- nvinfo : EIATTR_INT_WARP_WIDE_INSTR_OFFSETS
	.align		4
        /*0040*/ 	.byte	0x04, 0x31
        /*0042*/ 	.short	(.L_39 - .L_38)


	//   ....[0]....
.L_38:
        /*0044*/ 	.word	0x00000d60


	//   ....[1]....
        /*0048*/ 	.word	0x00000e00


	//   ....[2]....
        /*004c*/ 	.word	0x00004890


	//   ....[3]....
        /*0050*/ 	.word	0x000048c0


	//   ....[4]....
        /*0054*/ 	.word	0x000048e0


	//   ....[5]....
        /*0058*/ 	.word	0x00005420


	//   ....[6]....
        /*005c*/ 	.word	0x00005490


	//   ....[7]....
        /*0060*/ 	.word	0x00005570


	//   ....[8]....
        /*0064*/ 	.word	0x000055f0


	//   ....[9]....
        /*0068*/ 	.word	0x000056f0


	//   ....[10]....
        /*006c*/ 	.word	0x00005770


	//   ....[11]....
        /*0070*/ 	.word	0x00005860


	//   ....[12]....
        /*0074*/ 	.word	0x00005910


	//----- nvinfo : EIATTR_COOP_GROUP_MASK_REGIDS
	.align		4
.L_39:
        /*0078*/ 	.byte	0x04, 0x29
        /*007a*/ 	.short	(.L_41 - .L_40)


	//   ....[0]....
.L_40:
        /*007c*/ 	.word	0xffffffff


	//   ....[1]....
        /*0080*/ 	.word	0xffffffff


	//   ....[2]....
        /*0084*/ 	.word	0xffffffff


	//   ....[3]....
        /*0088*/ 	.word	0xffffffff


	//   ....[4]....
        /*008c*/ 	.word	0xffffffff


	//   ....[5]....
        /*0090*/ 	.word	0xffffffff


	//   ....[6]....
        /*0094*/ 	.word	0xffffffff


	//   ....[7]....
        /*0098*/ 	.word	0xffffffff


	//   ....[8]....
        /*009c*/ 	.word	0xffffffff


	//   ....[9]....
        /*00a0*/ 	.word	0xffffffff


	//   ....[10]....
        /*00a4*/ 	.word	0xffffffff


	//   ....[11]....
        /*00a8*/ 	.word	0xffffffff


	//   ....[12]....
        /*00ac*/ 	.word	0xffffffff


	//   ....[13]....
        /*00b0*/ 	.word	0xffffffff


	//----- nvinfo : EIATTR_COOP_GROUP_INSTR_OFFSETS
	.align		4
.L_41:
        /*00b4*/ 	.byte	0x04, 0x28
        /*00b6*/ 	.short	(.L_43 - .L_42)


	//   ....[0]....
.L_42:
        /*00b8*/ 	.word	0x000000b0


	//   ....[1]....
        /*00bc*/ 	.word	0x00000510


	//   ....[2]....
        /*00c0*/ 	.word	0x000006d0


	//   ....[3]....
        /*00c4*/ 	.word	0x00000860


	//   ....[4]....
        /*00c8*/ 	.word	0x00000950


	//   ....[5]....
        /*00cc*/ 	.word	0x00000ab0


	//   ....[6]....
        /*00d0*/ 	.word	0x00000c40


	//   ....[7]....
        /*00d4*/ 	.word	0x00000e80


	//   ....[8]....
        /*00d8*/ 	.word	0x00002600


	//   ....[9]....
        /*00dc*/ 	.word	0x000034b0


	//   ....[10]....
        /*00e0*/ 	.word	0x00003980


	//   ....[11]....
        /*00e4*/ 	.word	0x000039b0


	//   ....[12]....
        /*00e8*/ 	.word	0x00004790


	//   ....[13]....
        /*00ec*/ 	.word	0x000049a0


	//----- nvinfo : EIATTR_VRC_CTA_INIT_COUNT
	.align		4
.L_43:
        /*00f0*/ 	.byte	0x02, 0x4a
        /*00f2*/ 	.byte	0x80
	.zero		1


	//----- nvinfo : EIATTR_SYSCALL_OFFSETS
	.align		4
        /*00f4*/ 	.byte	0x04, 0x46
        /*00f6*/ 	.short	(.L_45 - .L_44)


	//   ....[0]....
.L_44:
        /*00f8*/ 	.word	0x00006560


	//   ....[1]....
        /*00fc*/ 	.word	0x00006650


	//   ....[2]....
        /*0100*/ 	.word	0x00006db0


	//   ....[3]....
        /*0104*/ 	.word	0x00007730


	//   ....[4]....
        /*0108*/ 	.word	0x00008090


	//   ....[5]....
        /*010c*/ 	.word	0x000089f0


	//----- nvinfo : EIATTR_MBARRIER_INSTR_OFFSETS
	.align		4
.L_45:
        /*0110*/ 	.byte	0x04, 0x39
        /*0112*/ 	.short	(.L_47 - .L_46)


	//   ....[0]....
.L_46:
        /*0114*/ 	.word	0x00000640
        /*0118*/ 	.word	0x000000ff
        /*011c*/ 	.word	0x00000000
        /*0120*/ 	.short	0x0100
        /*0122*/ 	.byte	0x04
	.zero		1


	//   ....[1]....
        /*0124*/ 	.word	0x00000650
        /*0128*/ 	.word	0x000000ff
        /*012c*/ 	.word	0x00000020
        /*0130*/ 	.short	0x0100
        /*0132*/ 	.byte	0x04
	.zero		1


	//   ....[2]....
        /*0134*/ 	.word	0x00000660
        /*0138*/ 	.word	0x000000ff
        /*013c*/ 	.word	0x00000008
        /*0140*/ 	.short	0x0100
        /*0142*/ 	.byte	0x04
	.zero		1


	//   ....[3]....
        /*0144*/ 	.word	0x00000670
        /*0148*/ 	.word	0x000000ff
        /*014c*/ 	.word	0x00000028
        /*0150*/ 	.short	0x0100
        /*0152*/ 	.byte	0x04
	.zero		1


	//   ....[4]....
        /*0154*/ 	.word	0x00000680
        /*0158*/ 	.word	0x000000ff
        /*015c*/ 	.word	0x00000010
        /*0160*/ 	.short	0x0100
        /*0162*/ 	.byte	0x04
	.zero		1


	//   ....[5]....
        /*0164*/ 	.word	0x00000690
        /*0168*/ 	.word	0x000000ff
        /*016c*/ 	.word	0x00000030
        /*0170*/ 	.short	0x0100
        /*0172*/ 	.byte	0x04
	.zero		1


	//   ....[6]....
        /*0174*/ 	.word	0x000006a0
        /*0178*/ 	.word	0x000000ff
        /*017c*/ 	.word	0x00000018
        /*0180*/ 	.short	0x0100
        /*0182*/ 	.byte	0x04
	.zero		1


	//   ....[7]....
        /*0184*/ 	.word	0x000006b0
        /*0188*/ 	.word	0x000000ff
        /*018c*/ 	.word	0x00000038
        /*0190*/ 	.short	0x0100
        /*0192*/ 	.byte	0x04
	.zero		1


	//   ....[8]....
        /*0194*/ 	.word	0x000007d0
        /*0198*/ 	.word	0x000000ff
        /*019c*/ 	.word	0x00000040
        /*01a0*/ 	.short	0x0100
        /*01a2*/ 	.byte	0x04
	.zero		1


	//   ....[9]....
        /*01a4*/ 	.word	0x000007e0
        /*01a8*/ 	.word	0x000000ff
        /*01ac*/ 	.word	0x00000060
        /*01b0*/ 	.short	0x0100
        /*01b2*/ 	.byte	0x04
	.zero		1


	//   ....[10]....
        /*01b4*/ 	.word	0x000007f0
        /*01b8*/ 	.word	0x000000ff
        /*01bc*/ 	.word	0x00000048
        /*01c0*/ 	.short	0x0100
        /*01c2*/ 	.byte	0x04
	.zero		1


	//   ....[11]....
        /*01c4*/ 	.word	0x00000800
        /*01c8*/ 	.word	0x000000ff
        /*01cc*/ 	.word	0x00000068
        /*01d0*/ 	.short	0x0100
        /*01d2*/ 	.byte	0x04
	.zero		1


	//   ....[12]....
        /*01d4*/ 	.word	0x00000810
        /*01d8*/ 	.word	0x000000ff
        /*01dc*/ 	.word	0x00000050
        /*01e0*/ 	.short	0x0100
        /*01e2*/ 	.byte	0x04
	.zero		1


	//   ....[13]....
        /*01e4*/ 	.word	0x00000820
        /*01e8*/ 	.word	0x000000ff
        /*01ec*/ 	.word	0x00000070
        /*01f0*/ 	.short	0x0100
        /*01f2*/ 	.byte	0x04
	.zero		1


	//   ....[14]....
        /*01f4*/ 	.word	0x00000830
        /*01f8*/ 	.word	0x000000ff
        /*01fc*/ 	.word	0x00000058
        /*0200*/ 	.short	0x0100
        /*0202*/ 	.byte	0x04
	.zero		1


	//   ....[15]....
        /*0204*/ 	.word	0x00000840
        /*0208*/ 	.word	0x000000ff
        /*020c*/ 	.word	0x00000078
        /*0210*/ 	.short	0x0100
        /*0212*/ 	.byte	0x04
	.zero		1


	//   ....[16]....
        /*0214*/ 	.word	0x00000920
        /*0218*/ 	.word	0x000000ff
        /*021c*/ 	.word	0x00000080
        /*0220*/ 	.short	0x0100
        /*0222*/ 	.byte	0x06
	.zero		1


	//   ....[17]....
        /*0224*/ 	.word	0x00000930
        /*0228*/ 	.word	0x000000ff
        /*022c*/ 	.word	0x00000088
        /*0230*/ 	.short	0x0100
        /*0232*/ 	.byte	0x06
	.zero		1


	//   ....[18]....
        /*0234*/ 	.word	0x00000a60
        /*0238*/ 	.word	0x000000ff
        /*023c*/ 	.word	0x00000090
        /*0240*/ 	.short	0x0100
        /*0242*/ 	.byte	0x06
	.zero		1


	//   ....[19]....
        /*0244*/ 	.word	0x00000a70
        /*0248*/ 	.word	0x000000ff
        /*024c*/ 	.word	0x000000a0
        /*0250*/ 	.short	0x0100
        /*0252*/ 	.byte	0x06
	.zero		1


	//   ....[20]....
        /*0254*/ 	.word	0x00000a80
        /*0258*/ 	.word	0x000000ff
        /*025c*/ 	.word	0x00000098
        /*0260*/ 	.short	0x0100
        /*0262*/ 	.byte	0x06
	.zero		1


	//   ....[21]....
        /*0264*/ 	.word	0x00000a90
        /*0268*/ 	.word	0x000000ff
        /*026c*/ 	.word	0x000000a8
        /*0270*/ 	.short	0x0100
        /*0272*/ 	.byte	0x06
	.zero		1


	//   ....[22]....
        /*0274*/ 	.word	0x00000bb0
        /*0278*/ 	.word	0x000000ff
        /*027c*/ 	.word	0x000000b0
        /*0280*/ 	.short	0x0100
        /*0282*/ 	.byte	0x04
	.zero		1


	//   ....[23]....
        /*0284*/ 	.word	0x00000bc0
        /*0288*/ 	.word	0x000000ff
        /*028c*/ 	.word	0x000000d0
        /*0290*/ 	.short	0x0100
        /*0292*/ 	.byte	0x04
	.zero		1


	//   ....[24]....
        /*0294*/ 	.word	0x00000bd0
        /*0298*/ 	.word	0x000000ff
        /*029c*/ 	.word	0x000000b8
        /*02a0*/ 	.short	0x0100
        /*02a2*/ 	.byte	0x04
	.zero		1


	//   ....[25]....
        /*02a4*/ 	.word	0x00000be0
        /*02a8*/ 	.word	0x000000ff
        /*02ac*/ 	.word	0x000000d8
        /*02b0*/ 	.short	0x0100
        /*02b2*/ 	.byte	0x04
	.zero		1


	//   ....[26]....
        /*02b4*/ 	.word	0x00000bf0
        /*02b8*/ 	.word	0x000000ff
        /*02bc*/ 	.word	0x000000c0
        /*02c0*/ 	.short	0x0100
        /*02c2*/ 	.byte	0x04
	.zero		1


	//   ....[27]....
        /*02c4*/ 	.word	0x00000c00
        /*02c8*/ 	.word	0x000000ff
        /*02cc*/ 	.word	0x000000e0
        /*02d0*/ 	.short	0x0100
        /*02d2*/ 	.byte	0x04
	.zero		1


	//   ....[28]....
        /*02d4*/ 	.word	0x00000c10
        /*02d8*/ 	.word	0x000000ff
        /*02dc*/ 	.word	0x000000c8
        /*02e0*/ 	.short	0x0100
        /*02e2*/ 	.byte	0x04
	.zero		1


	//   ....[29]....
        /*02e4*/ 	.word	0x00000c20
        /*02e8*/ 	.word	0x000000ff
        /*02ec*/ 	.word	0x000000e8
        /*02f0*/ 	.short	0x0100
        /*02f2*/ 	.byte	0x04
	.zero		1


	//   ....[30]....
        /*02f4*/ 	.word	0x00000d10
        /*02f8*/ 	.word	0x000000ff
        /*02fc*/ 	.word	0x000000f0
        /*0300*/ 	.short	0x0100
        /*0302*/ 	.byte	0x04
	.zero		1


	//   ....[31]....
        /*0304*/ 	.word	0x00000d20
        /*0308*/ 	.word	0x000000ff
        /*030c*/ 	.word	0x00000100
        /*0310*/ 	.short	0x0100
        /*0312*/ 	.byte	0x04
	.zero		1


	//   ....[32]....
        /*0314*/ 	.word	0x00000d30
        /*0318*/ 	.word	0x000000ff
        /*031c*/ 	.word	0x000000f8
        /*0320*/ 	.short	0x0100
        /*0322*/ 	.byte	0x04
	.zero		1


	//   ....[33]....
        /*0324*/ 	.word	0x00000d40
        /*0328*/ 	.word	0x000000ff
        /*032c*/ 	.word	0x00000108
        /*0330*/ 	.short	0x0100
        /*0332*/ 	.byte	0x04
	.zero		1


	//   ....[34]....
        /*0334*/ 	.word	0x00000e40
        /*0338*/ 	.word	0x000000ff
        /*033c*/ 	.word	0x00000110
        /*0340*/ 	.short	0x0100
        /*0342*/ 	.byte	0x06
	.zero		1


	//   ....[35]....
        /*0344*/ 	.word	0x00001ba0
        /*0348*/ 	.word	0x00000000
        /*034c*/ 	.word	0x00000100
        /*0350*/ 	.short	0x010a
        /*0352*/ 	.byte	0xff
	.zero		1


	//   ....[36]....
        /*0354*/ 	.word	0x00001bd0
        /*0358*/ 	.word	0x00000000
        /*035c*/ 	.word	0x000000f0
        /*0360*/ 	.short	0x0101
        /*0362*/ 	.byte	0xff
	.zero		1


	//   ....[37]....
        /*0364*/ 	.word	0x00001c90
        /*0368*/ 	.word	0x000000ff
        /*036c*/ 	.word	0x00000020
        /*0370*/ 	.short	0x010a
        /*0372*/ 	.byte	0x04
	.zero		1


	//   ....[38]....
        /*0374*/ 	.word	0x00001d60
        /*0378*/ 	.word	0x000000ff
        /*037c*/ 	.word	0x00000020
        /*0380*/ 	.short	0x010a
        /*0382*/ 	.byte	0x05
	.zero		1


	//   ....[39]....
        /*0384*/ 	.word	0x00001ec0
        /*0388*/ 	.word	0x000000ff
        /*038c*/ 	.word	0x00000020
        /*0390*/ 	.short	0x010a
        /*0392*/ 	.byte	0x04
	.zero		1


	//   ....[40]....
        /*0394*/ 	.word	0x00002170
        /*0398*/ 	.word	0x000000ff
        /*039c*/ 	.word	0x00000088
        /*03a0*/ 	.short	0x0101
        /*03a2*/ 	.byte	0x15
	.zero		1


	//   ....[41]....
        /*03a4*/ 	.word	0x00002190
        /*03a8*/ 	.word	0x000000ff
        /*03ac*/ 	.word	0x00000020
        /*03b0*/ 	.short	0x010a
        /*03b2*/ 	.byte	0x04
	.zero		1


	//   ....[42]....
        /*03b4*/ 	.word	0x00002210
        /*03b8*/ 	.word	0x000000ff
        /*03bc*/ 	.word	0x00000020
        /*03c0*/ 	.short	0x010a
        /*03c2*/ 	.byte	0x06
	.zero		1


	//   ....[43]....
        /*03c4*/ 	.word	0x00002350
        /*03c8*/ 	.word	0x000000ff
        /*03cc*/ 	.word	0x00000020
        /*03d0*/ 	.short	0x010a
        /*03d2*/ 	.byte	0x04
	.zero		1


	//   ....[44]....
        /*03d4*/ 	.word	0x00002630
        /*03d8*/ 	.word	0x00000003
        /*03dc*/ 	.word	0x00000090
        /*03e0*/ 	.short	0x010a
        /*03e2*/ 	.byte	0xff
	.zero		1


	//   ....[45]....
        /*03e4*/ 	.word	0x00002780
        /*03e8*/ 	.word	0x00000000
        /*03ec*/ 	.word	0x00000000
        /*03f0*/ 	.short	0x0101
        /*03f2*/ 	.byte	0xff
	.zero		1


	//   ....[46]....
        /*03f4*/ 	.word	0x00002d30
        /*03f8*/ 	.word	0x000000ff
        /*03fc*/ 	.word	0x00000000
        /*0400*/ 	.short	0x010a
        /*0402*/ 	.byte	0x04
	.zero		1


	//   ....[47]....
        /*0404*/ 	.word	0x00002dc0
        /*0408*/ 	.word	0x000000ff
        /*040c*/ 	.word	0x00000000
        /*0410*/ 	.short	0x010a
        /*0412*/ 	.byte	0x05
	.zero		1


	//   ....[48]....
        /*0414*/ 	.word	0x00002e50
        /*0418*/ 	.word	0x000000ff
        /*041c*/ 	.word	0x00000000
        /*0420*/ 	.short	0x010a
        /*0422*/ 	.byte	0x05
	.zero		1


	//   ....[49]....
        /*0424*/ 	.word	0x00002ef0
        /*0428*/ 	.word	0x00000000
        /*042c*/ 	.word	0x00000000
        /*0430*/ 	.short	0x010a
        /*0432*/ 	.byte	0xff
	.zero		1


	//   ....[50]....
        /*0434*/ 	.word	0x00003010
        /*0438*/ 	.word	0x00000002
        /*043c*/ 	.word	0x000000f0
        /*0440*/ 	.short	0x010a
        /*0442*/ 	.byte	0xff
	.zero		1


	//   ....[51]....
        /*0444*/ 	.word	0x00003080
        /*0448*/ 	.word	0x00000002
        /*044c*/ 	.word	0x00000000
        /*0450*/ 	.short	0x0101
        /*0452*/ 	.byte	0xff
	.zero		1


	//   ....[52]....
        /*0454*/ 	.word	0x000030a0
        /*0458*/ 	.word	0x000000ff
        /*045c*/ 	.word	0x000000a0
        /*0460*/ 	.short	0x010a
        /*0462*/ 	.byte	0x04
	.zero		1


	//   ....[53]....
        /*0464*/ 	.word	0x000031c0
        /*0468*/ 	.word	0x00000002
        /*046c*/ 	.word	0x00000090
        /*0470*/ 	.short	0x010a
        /*0472*/ 	.byte	0xff
	.zero		1


	//   ....[54]....
        /*0474*/ 	.word	0x000032c0
        /*0478*/ 	.word	0x00000002
        /*047c*/ 	.word	0x00000000
        /*0480*/ 	.short	0x0101
        /*0482*/ 	.byte	0xff
	.zero		1


	//   ....[55]....
        /*0484*/ 	.word	0x00003350
        /*0488*/ 	.word	0x000000ff
        /*048c*/ 	.word	0x000000a0
        /*0490*/ 	.short	0x0106
        /*0492*/ 	.byte	0x04
	.zero		1


	//   ....[56]....
        /*0494*/ 	.word	0x00003370
        /*0498*/ 	.word	0x000000ff
        /*049c*/ 	.word	0x000000a0
        /*04a0*/ 	.short	0x010a
        /*04a2*/ 	.byte	0x04
	.zero		1


	//   ....[57]....
        /*04a4*/ 	.word	0x00003400
        /*04a8*/ 	.word	0x000000ff
        /*04ac*/ 	.word	0x000000a0
        /*04b0*/ 	.short	0x0106
        /*04b2*/ 	.byte	0x07
	.zero		1


	//   ....[58]....
        /*04b4*/ 	.word	0x00003440
        /*04b8*/ 	.word	0x00000000
        /*04bc*/ 	.word	0x000000a0
        /*04c0*/ 	.short	0x010a
        /*04c2*/ 	.byte	0xff
	.zero		1


	//   ....[59]....
        /*04c4*/ 	.word	0x00003680
        /*04c8*/ 	.word	0x000000ff
        /*04cc*/ 	.word	0x00000008
        /*04d0*/ 	.short	0x010a
        /*04d2*/ 	.byte	0x05
	.zero		1


	//   ....[60]....
        /*04d4*/ 	.word	0x000036a0
        /*04d8*/ 	.word	0x000000ff
        /*04dc*/ 	.word	0x00000008
        /*04e0*/ 	.short	0x010a
        /*04e2*/ 	.byte	0x05
	.zero		1


	//   ....[61]....
        /*04e4*/ 	.word	0x00003830
        /*04e8*/ 	.word	0x000000ff
        /*04ec*/ 	.word	0x00000008
        /*04f0*/ 	.short	0x010a
        /*04f2*/ 	.byte	0x05
	.zero		1


	//   ....[62]....
        /*04f4*/ 	.word	0x00003850
        /*04f8*/ 	.word	0x000000ff
        /*04fc*/ 	.word	0x00000008
        /*0500*/ 	.short	0x010a
        /*0502*/ 	.byte	0x05
	.zero		1


	//   ....[63]....
        /*0504*/ 	.word	0x00003910
        /*0508*/ 	.word	0x000000ff
        /*050c*/ 	.word	0x00000000
        /*0510*/ 	.short	0x0101
        /*0512*/ 	.byte	0x04
	.zero		1


	//   ....[64]....
        /*0514*/ 	.word	0x00003cd0
        /*0518*/ 	.word	0x00000000
        /*051c*/ 	.word	0x00000090
        /*0520*/ 	.short	0x010a
        /*0522*/ 	.byte	0xff
	.zero		1


	//   ....[65]....
        /*0524*/ 	.word	0x00003d90
        /*0528*/ 	.word	0x00000000
        /*052c*/ 	.word	0x00000000
        /*0530*/ 	.short	0x0101
        /*0532*/ 	.byte	0xff
	.zero		1


	//   ....[66]....
        /*0534*/ 	.word	0x00003e50
        /*0538*/ 	.word	0x000000ff
        /*053c*/ 	.word	0x00000000
        /*0540*/ 	.short	0x010a
        /*0542*/ 	.byte	0x04
	.zero		1


	//   ....[67]....
        /*0544*/ 	.word	0x00003e60
        /*0548*/ 	.word	0x000000ff
        /*054c*/ 	.word	0x000000d0
        /*0550*/ 	.short	0x010a
        /*0552*/ 	.byte	0x2e
	.zero		1


	//   ....[68]....
        /*0554*/ 	.word	0x00003f10
        /*0558*/ 	.word	0x000000ff
        /*055c*/ 	.word	0x00000000
        /*0560*/ 	.short	0x010a
        /*0562*/ 	.byte	0x07
	.zero		1


	//   ....[69]....
        /*0564*/ 	.word	0x00004040
        /*0568*/ 	.word	0x000000ff
        /*056c*/ 	.word	0x00000000
        /*0570*/ 	.short	0x010a
        /*0572*/ 	.byte	0x04
	.zero		1


	//   ....[70]....
        /*0574*/ 	.word	0x00004480
        /*0578*/ 	.word	0x000000ff
        /*057c*/ 	.word	0x00000000
        /*0580*/ 	.short	0x010a
        /*0582*/ 	.byte	0x04
	.zero		1


	//   ....[71]....
        /*0584*/ 	.word	0x00004510
        /*0588*/ 	.word	0x000000ff
        /*058c*/ 	.word	0x00000000
        /*0590*/ 	.short	0x010a
        /*0592*/ 	.byte	0x05
	.zero		1


	//   ....[72]....
        /*0594*/ 	.word	0x000045a0
        /*0598*/ 	.word	0x000000ff
        /*059c*/ 	.word	0x00000000
        /*05a0*/ 	.short	0x010a
        /*05a2*/ 	.byte	0x05
	.zero		1


	//   ....[73]....
        /*05a4*/ 	.word	0x00004640
        /*05a8*/ 	.word	0x00000000
        /*05ac*/ 	.word	0x00000000
        /*05b0*/ 	.short	0x010a
        /*05b2*/ 	.byte	0xff
	.zero		1


	//   ....[74]....
        /*05b4*/ 	.word	0x00004680
        /*05b8*/ 	.word	0x00000000
        /*05bc*/ 	.word	0x00000000
        /*05c0*/ 	.short	0x010a
        /*05c2*/ 	.byte	0xff
	.zero		1


	//   ....[75]....
        /*05c4*/ 	.word	0x000046f0
        /*05c8*/ 	.word	0x000000ff
        /*05cc*/ 	.word	0x00000000
        /*05d0*/ 	.short	0x0101
        /*05d2*/ 	.byte	0x04
	.zero		1


	//   ....[76]....
        /*05d4*/ 	.word	0x00004730
        /*05d8*/ 	.word	0x000000ff
        /*05dc*/ 	.word	0x00000110
        /*05e0*/ 	.short	0x010a
        /*05e2*/ 	.byte	0x29
	.zero		1


	//   ....[77]....
        /*05e4*/ 	.word	0x00004780
        /*05e8*/ 	.word	0x000000ff
        /*05ec*/ 	.word	0x00000000
        /*05f0*/ 	.short	0x0101
        /*05f2*/ 	.byte	0x04
	.zero		1


	//   ....[78]....
        /*05f4*/ 	.word	0x00004c20
        /*05f8*/ 	.word	0x0000000c
        /*05fc*/ 	.word	0x00000090
        /*0600*/ 	.short	0x010a
        /*0602*/ 	.byte	0xff
	.zero		1


	//   ....[79]....
        /*0604*/ 	.word	0x00004d90
        /*0608*/ 	.word	0x00000000
        /*060c*/ 	.word	0x00000000
        /*0610*/ 	.short	0x0101
        /*0612*/ 	.byte	0xff
	.zero		1


	//   ....[80]....
        /*0614*/ 	.word	0x00005220
        /*0618*/ 	.word	0x000000ff
        /*061c*/ 	.word	0x00000088
        /*0620*/ 	.short	0x010a
        /*0622*/ 	.byte	0x15
	.zero		1


	//   ....[81]....
        /*0624*/ 	.word	0x000053a0
        /*0628*/ 	.word	0x000000ff
        /*062c*/ 	.word	0x00000060
        /*0630*/ 	.short	0x010a
        /*0632*/ 	.byte	0x15
	.zero		1


	//   ....[82]....
        /*0634*/ 	.word	0x00005520
        /*0638*/ 	.word	0x000000ff
        /*063c*/ 	.word	0x00000040
        /*0640*/ 	.short	0x010b
        /*0642*/ 	.byte	0x15
	.zero		1


	//   ....[83]....
        /*0644*/ 	.word	0x00005530
        /*0648*/ 	.word	0x000000ff
        /*064c*/ 	.word	0x00000000
        /*0650*/ 	.short	0x0101
        /*0652*/ 	.byte	0x06
	.zero		1


	//   ....[84]....
        /*0654*/ 	.word	0x00005540
        /*0658*/ 	.word	0x000000ff
        /*065c*/ 	.word	0x00000068
        /*0660*/ 	.short	0x010a
        /*0662*/ 	.byte	0x15
	.zero		1


	//   ....[85]....
        /*0664*/ 	.word	0x000056a0
        /*0668*/ 	.word	0x000000ff
        /*066c*/ 	.word	0x00000048
        /*0670*/ 	.short	0x010b
        /*0672*/ 	.byte	0x15
	.zero		1


	//   ....[86]....
        /*0674*/ 	.word	0x000056b0
        /*0678*/ 	.word	0x000000ff
        /*067c*/ 	.word	0x00000000
        /*0680*/ 	.short	0x0101
        /*0682*/ 	.byte	0x06
	.zero		1


	//   ....[87]....
        /*0684*/ 	.word	0x000056c0
        /*0688*/ 	.word	0x000000ff
        /*068c*/ 	.word	0x00000070
        /*0690*/ 	.short	0x010a
        /*0692*/ 	.byte	0x15
	.zero		1


	//   ....[88]....
        /*0694*/ 	.word	0x00005810
        /*0698*/ 	.word	0x000000ff
        /*069c*/ 	.word	0x00000050
        /*06a0*/ 	.short	0x010b
        /*06a2*/ 	.byte	0x15
	.zero		1


	//   ....[89]....
        /*06a4*/ 	.word	0x00005820
        /*06a8*/ 	.word	0x000000ff
        /*06ac*/ 	.word	0x00000000
        /*06b0*/ 	.short	0x0101
        /*06b2*/ 	.byte	0x06
	.zero		1


	//   ....[90]....
        /*06b4*/ 	.word	0x00005830
        /*06b8*/ 	.word	0x000000ff
        /*06bc*/ 	.word	0x00000078
        /*06c0*/ 	.short	0x010a
        /*06c2*/ 	.byte	0x15
	.zero		1


	//   ....[91]....
        /*06c4*/ 	.word	0x00005a20
        /*06c8*/ 	.word	0x000000ff
        /*06cc*/ 	.word	0x00000058
        /*06d0*/ 	.short	0x010b
        /*06d2*/ 	.byte	0x15
	.zero		1


	//   ....[92]....
        /*06d4*/ 	.word	0x00005a30
        /*06d8*/ 	.word	0x000000ff
        /*06dc*/ 	.word	0x00000000
        /*06e0*/ 	.short	0x0101
        /*06e2*/ 	.byte	0x25
	.zero		1


	//   ....[93]....
        /*06e4*/ 	.word	0x00005a60
        /*06e8*/ 	.word	0x000000ff
        /*06ec*/ 	.word	0x00000060
        /*06f0*/ 	.short	0x010a
        /*06f2*/ 	.byte	0x15
	.zero		1


	//   ....[94]....
        /*06f4*/ 	.word	0x00005a80
        /*06f8*/ 	.word	0x000000ff
        /*06fc*/ 	.word	0x00000068
        /*0700*/ 	.short	0x010a
        /*0702*/ 	.byte	0x15
	.zero		1


	//   ....[95]....
        /*0704*/ 	.word	0x00005aa0
        /*0708*/ 	.word	0x000000ff
        /*070c*/ 	.word	0x00000070
        /*0710*/ 	.short	0x010a
        /*0712*/ 	.byte	0x15
	.zero		1


	//   ....[96]....
        /*0714*/ 	.word	0x00005ae0
        /*0718*/ 	.word	0x00000000
        /*071c*/ 	.word	0x00000078
        /*0720*/ 	.short	0x010a
        /*0722*/ 	.byte	0xff
	.zero		1


	//   ....[97]....
        /*0724*/ 	.word	0x00005df0
        /*0728*/ 	.word	0x00000003
        /*072c*/ 	.word	0x00000090
        /*0730*/ 	.short	0x010a
        /*0732*/ 	.byte	0xff
	.zero		1


	//   ....[98]....
        /*0734*/ 	.word	0x00005f70
        /*0738*/ 	.word	0x00000000
        /*073c*/ 	.word	0x00000000
        /*0740*/ 	.short	0x0101
        /*0742*/ 	.byte	0xff
	.zero		1


	//   ....[99]....
        /*0744*/ 	.word	0x00006a80
        /*0748*/ 	.word	0x000000ff
        /*074c*/ 	.word	0x00000040
        /*0750*/ 	.short	0x010a
        /*0752*/ 	.byte	0x2c
	.zero		1


	//   ....[100]....
        /*0754*/ 	.word	0x00006ab0
        /*0758*/ 	.word	0x00000048
        /*075c*/ 	.word	0x000000b0
        /*0760*/ 	.short	0x010a
        /*0762*/ 	.byte	0xff
	.zero		1


	//   ....[101]....
        /*0764*/ 	.word	0x00006ba0
        /*0768*/ 	.word	0x000000ff
        /*076c*/ 	.word	0x00000040
        /*0770*/ 	.short	0x010a
        /*0772*/ 	.byte	0x2c
	.zero		1


	//   ....[102]....
        /*0774*/ 	.word	0x00006c90
        /*0778*/ 	.word	0x00000048
        /*077c*/ 	.word	0x000000b0
        /*0780*/ 	.short	0x010a
        /*0782*/ 	.byte	0xff
	.zero		1


	//   ....[103]....
        /*0784*/ 	.word	0x00007460
        /*0788*/ 	.word	0x00000000
        /*078c*/ 	.word	0x00000000
        /*0790*/ 	.short	0x0101
        /*0792*/ 	.byte	0xff
	.zero		1


	//   ....[104]....
        /*0794*/ 	.word	0x00007470
        /*0798*/ 	.word	0x00000002
        /*079c*/ 	.word	0x00000040
        /*07a0*/ 	.short	0x010a
        /*07a2*/ 	.byte	0xff
	.zero		1


	//   ....[105]....
        /*07a4*/ 	.word	0x00007550
        /*07a8*/ 	.word	0x00000002
        /*07ac*/ 	.word	0x00000040
        /*07b0*/ 	.short	0x010a
        /*07b2*/ 	.byte	0xff
	.zero		1


	//   ....[106]....
        /*07b4*/ 	.word	0x00007dc0
        /*07b8*/ 	.word	0x00000015
        /*07bc*/ 	.word	0x00000000
        /*07c0*/ 	.short	0x0101
        /*07c2*/ 	.byte	0xff
	.zero		1


	//   ....[107]....
        /*07c4*/ 	.word	0x00007de0
        /*07c8*/ 	.word	0x00000000
        /*07cc*/ 	.word	0x00000040
        /*07d0*/ 	.short	0x010a
        /*07d2*/ 	.byte	0xff
	.zero		1


	//   ....[108]....
        /*07d4*/ 	.word	0x00007eb0
        /*07d8*/ 	.word	0x00000000
        /*07dc*/ 	.word	0x00000040
        /*07e0*/ 	.short	0x010a
        /*07e2*/ 	.byte	0xff
	.zero		1


	//   ....[109]....
        /*07e4*/ 	.word	0x00008720
        /*07e8*/ 	.word	0x00000015
        /*07ec*/ 	.word	0x00000000
        /*07f0*/ 	.short	0x0101
        /*07f2*/ 	.byte	0xff
	.zero		1


	//   ....[110]....
        /*07f4*/ 	.word	0x00008740
        /*07f8*/ 	.word	0x00000000
        /*07fc*/ 	.word	0x00000040
        /*0800*/ 	.short	0x010a
        /*0802*/ 	.byte	0xff
	.zero		1


	//   ....[111]....
        /*0804*/ 	.word	0x00008810
        /*0808*/ 	.word	0x00000000
        /*080c*/ 	.word	0x00000040
        /*0810*/ 	.short	0x010a
        /*0812*/ 	.byte	0xff
	.zero		1


	//   ....[112]....
        /*0814*/ 	.word	0x00008b20
        /*0818*/ 	.word	0x00000048
        /*081c*/ 	.word	0x00000000
        /*0820*/ 	.short	0x0101
        /*0822*/ 	.byte	0xff
	.zero		1


	//   ....[113]....
        /*0824*/ 	.word	0x000090d0
        /*0828*/ 	.word	0x00000000
        /*082c*/ 	.word	0x00000000
        /*0830*/ 	.short	0x0101
        /*0832*/ 	.byte	0xff
	.zero		1


	//   ....[114]....
        /*0834*/ 	.word	0x00009370
        /*0838*/ 	.word	0x000000ff
        /*083c*/ 	.word	0x00000000
        /*0840*/ 	.short	0x0101
        /*0842*/ 	.byte	0x06
	.zero		1


	//   ....[115]....
        /*0844*/ 	.word	0x00009390
        /*0848*/ 	.word	0x00000000
        /*084c*/ 	.word	0x00000100
        /*0850*/ 	.short	0x010a
        /*0852*/ 	.byte	0xff
	.zero		1


	//   ....[116]....
        /*0854*/ 	.word	0x000093f0
        /*0858*/ 	.word	0x00000000
        /*085c*/ 	.word	0x00000020
        /*0860*/ 	.short	0x010a
        /*0862*/ 	.byte	0xff
	.zero		1


	//   ....[117]....
        /*0864*/ 	.word	0x00009450
        /*0868*/ 	.word	0x00000000
        /*086c*/ 	.word	0x00000020
        /*0870*/ 	.short	0x010a
        /*0872*/ 	.byte	0xff
	.zero		1


	//   ....[118]....
        /*0874*/ 	.word	0x000094a0
        /*0878*/ 	.word	0x00000003
        /*087c*/ 	.word	0x00000090
        /*0880*/ 	.short	0x010a
        /*0882*/ 	.byte	0xff
	.zero		1


	//   ....[119]....
        /*0884*/ 	.word	0x00009500
        /*0888*/ 	.word	0x00000000
        /*088c*/ 	.word	0x00000000
        /*0890*/ 	.short	0x010a
        /*0892*/ 	.byte	0xff
	.zero		1


	//   ....[120]....
        /*0894*/ 	.word	0x00009560
        /*0898*/ 	.word	0x00000000
        /*089c*/ 	.word	0x00000000
        /*08a0*/ 	.short	0x010a
        /*08a2*/ 	.byte	0xff
	.zero		1


	//   ....[121]....
        /*08a4*/ 	.word	0x000095c0
        /*08a8*/ 	.word	0x00000000
        /*08ac*/ 	.word	0x00000000
        /*08b0*/ 	.short	0x010a
        /*08b2*/ 	.byte	0xff
	.zero		1


	//   ....[122]....
        /*08b4*/ 	.word	0x00009610
        /*08b8*/ 	.word	0x00000002
        /*08bc*/ 	.word	0x000000f0
        /*08c0*/ 	.short	0x010a
        /*08c2*/ 	.byte	0xff
	.zero		1


	//   ....[123]....
        /*08c4*/ 	.word	0x00009670
        /*08c8*/ 	.word	0x00000002
        /*08cc*/ 	.word	0x000000a0
        /*08d0*/ 	.short	0x010a
        /*08d2*/ 	.byte	0xff
	.zero		1


	//   ....[124]....
        /*08d4*/ 	.word	0x000096c0
        /*08d8*/ 	.word	0x00000002
        /*08dc*/ 	.word	0x00000090
        /*08e0*/ 	.short	0x010a
        /*08e2*/ 	.byte	0xff
	.zero		1


	//   ....[125]....
        /*08e4*/ 	.word	0x00009720
        /*08e8*/ 	.word	0x00000000
        /*08ec*/ 	.word	0x000000a0
        /*08f0*/ 	.short	0x010a
        /*08f2*/ 	.byte	0xff
	.zero		1


	//   ....[126]....
        /*08f4*/ 	.word	0x00009780
        /*08f8*/ 	.word	0x00000005
        /*08fc*/ 	.word	0x00000008
        /*0900*/ 	.short	0x010a
        /*0902*/ 	.byte	0xff
	.zero		1


	//   ....[127]....
        /*0904*/ 	.word	0x00009870
        /*0908*/ 	.word	0x00000000
        /*090c*/ 	.word	0x00000008
        /*0910*/ 	.short	0x010a
        /*0912*/ 	.byte	0xff
	.zero		1


	//   ....[128]....
        /*0914*/ 	.word	0x000098c0
        /*0918*/ 	.word	0x00000000
        /*091c*/ 	.word	0x00000090
        /*0920*/ 	.short	0x010a
        /*0922*/ 	.byte	0xff
	.zero		1


	//   ....[129]....
        /*0924*/ 	.word	0x00009920
        /*0928*/ 	.word	0x00000000
        /*092c*/ 	.word	0x000000d0
        /*0930*/ 	.short	0x010a
        /*0932*/ 	.byte	0xff
	.zero		1


	//   ....[130]....
        /*0934*/ 	.word	0x00009980
        /*0938*/ 	.word	0x00000000
        /*093c*/ 	.word	0x00000000
        /*0940*/ 	.short	0x010a
        /*0942*/ 	.byte	0xff
	.zero		1


	//   ....[131]....
        /*0944*/ 	.word	0x000099e0
        /*0948*/ 	.word	0x00000000
        /*094c*/ 	.word	0x00000000
        /*0950*/ 	.short	0x010a
        /*0952*/ 	.byte	0xff
	.zero		1


	//   ....[132]....
        /*0954*/ 	.word	0x00009a40
        /*0958*/ 	.word	0x00000000
        /*095c*/ 	.word	0x00000000
        /*0960*/ 	.short	0x010a
        /*0962*/ 	.byte	0xff
	.zero		1


	//   ....[133]....
        /*0964*/ 	.word	0x00009aa0
        /*0968*/ 	.word	0x00000000
        /*096c*/ 	.word	0x00000000
        /*0970*/ 	.short	0x010a
        /*0972*/ 	.byte	0xff
	.zero		1


	//   ....[134]....
        /*0974*/ 	.word	0x00009b00
        /*0978*/ 	.word	0x00000000
        /*097c*/ 	.word	0x00000110
        /*0980*/ 	.short	0x010a
        /*0982*/ 	.byte	0xff
	.zero		1


	//   ....[135]....
        /*0984*/ 	.word	0x00009b50
        /*0988*/ 	.word	0x0000000c
        /*098c*/ 	.word	0x00000090
        /*0990*/ 	.short	0x010a
        /*0992*/ 	.byte	0xff
	.zero		1


	//   ....[136]....
        /*0994*/ 	.word	0x00009bb0
        /*0998*/ 	.word	0x00000000
        /*099c*/ 	.word	0x00000088
        /*09a0*/ 	.short	0x010a
        /*09a2*/ 	.byte	0xff
	.zero		1


	//   ....[137]....
        /*09a4*/ 	.word	0x00009c10
        /*09a8*/ 	.word	0x00000000
        /*09ac*/ 	.word	0x00000060
        /*09b0*/ 	.short	0x010a
        /*09b2*/ 	.byte	0xff
	.zero		1


	//   ....[138]....
        /*09b4*/ 	.word	0x00009c70
        /*09b8*/ 	.word	0x00000000
        /*09bc*/ 	.word	0x00000068
        /*09c0*/ 	.short	0x010a
        /*09c2*/ 	.byte	0xff
	.zero		1


	//   ....[139]....
        /*09c4*/ 	.word	0x00009cd0
        /*09c8*/ 	.word	0x00000000
        /*09cc*/ 	.word	0x00000070
        /*09d0*/ 	.short	0x010a
        /*09d2*/ 	.byte	0xff
	.zero		1


	//   ....[140]....
        /*09d4*/ 	.word	0x00009d30
        /*09d8*/ 	.word	0x00000000
        /*09dc*/ 	.word	0x00000078
        /*09e0*/ 	.short	0x010a
        /*09e2*/ 	.byte	0xff
	.zero		1


	//   ....[141]....
        /*09e4*/ 	.word	0x00009d90
        /*09e8*/ 	.word	0x00000000
        /*09ec*/ 	.word	0x00000060
        /*09f0*/ 	.short	0x010a
        /*09f2*/ 	.byte	0xff
	.zero		1


	//   ....[142]....
        /*09f4*/ 	.word	0x00009df0
        /*09f8*/ 	.word	0x00000000
        /*09fc*/ 	.word	0x00000068
        /*0a00*/ 	.short	0x010a
        /*0a02*/ 	.byte	0xff
	.zero		1


	//   ....[143]....
        /*0a04*/ 	.word	0x00009e50
        /*0a08*/ 	.word	0x00000000
        /*0a0c*/ 	.word	0x00000070
        /*0a10*/ 	.short	0x010a
        /*0a12*/ 	.byte	0xff
	.zero		1


	//   ....[144]....
        /*0a14*/ 	.word	0x00009ea0
        /*0a18*/ 	.word	0x00000003
        /*0a1c*/ 	.word	0x00000090
        /*0a20*/ 	.short	0x010a
        /*0a22*/ 	.byte	0xff
	.zero		1


	//   ....[145]....
        /*0a24*/ 	.word	0x00009f00
        /*0a28*/ 	.word	0x00000002
        /*0a2c*/ 	.word	0x00000040
        /*0a30*/ 	.short	0x010a
        /*0a32*/ 	.byte	0xff
	.zero		1


	//   ....[146]....
        /*0a34*/ 	.word	0x00009f50
        /*0a38*/ 	.word	0x00000048
        /*0a3c*/ 	.word	0x000000b0
        /*0a40*/ 	.short	0x010a
        /*0a42*/ 	.byte	0xff
	.zero		1


	//   ....[147]....
        /*0a44*/ 	.word	0x00009fa0
        /*0a48*/ 	.word	0x00000002
        /*0a4c*/ 	.word	0x00000040
        /*0a50*/ 	.short	0x010a
        /*0a52*/ 	.byte	0xff
	.zero		1


	//   ....[148]....
        /*0a54*/ 	.word	0x00009ff0
        /*0a58*/ 	.word	0x00000000
        /*0a5c*/ 	.word	0x00000040
        /*0a60*/ 	.short	0x010a
        /*0a62*/ 	.byte	0xff
	.zero		1


	//   ....[149]....
        /*0a64*/ 	.word	0x0000a040
        /*0a68*/ 	.word	0x00000000
        /*0a6c*/ 	.word	0x00000040
        /*0a70*/ 	.short	0x010a
        /*0a72*/ 	.byte	0xff
	.zero		1


	//----- nvinfo : EIATTR_NUM_MBARRIERS
	.align		4
.L_47:
        /*0a74*/ 	.byte	0x03, 0x38
        /*0a76*/ 	.short	0x0023


	//----- nvinfo : EIATTR_EXIT_INSTR_OFFSETS
	.align		4
        /*0a78*/ 	.byte	0x04, 0x1c
        /*0a7a*/ 	.short	(.L_49 - .L_48)


	//   ....[0]....
.L_48:
        /*0a7c*/ 	.word	0x00002f20


	//   ....[1]....
        /*0a80*/ 	.word	0x00003410


	//   ....[2]....
        /*0a84*/ 	.word	0x00003470


	//   ....[3]....
        /*0a88*/ 	.word	0x000049b0


	//   ....[4]....
        /*0a8c*/ 	.word	0x00005b10


	//   ....[5]....
        /*0a90*/ 	.word	0x00005b50


	//   ....[6]....
        /*0a94*/ 	.word	0x00009270


	//   ....[7]....
        /*0a98*/ 	.word	0x000092e0


	//   ....[8]....
        /*0a9c*/ 	.word	0x00009310


	//   ....[9]....
        /*0aa0*/ 	.word	0x00009380


	//----- nvinfo : EIATTR_MAX_THREADS
	.align		4
.L_49:
        /*0aa4*/ 	.byte	0x04, 0x05
        /*0aa6*/ 	.short	(.L_51 - .L_50)
.L_50:
        /*0aa8*/ 	.word	0x00000100
        /*0aac*/ 	.word	0x00000001
        /*0ab0*/ 	.word	0x00000001


	//----- nvinfo : EIATTR_CRS_STACK_SIZE
	.align		4
.L_51:
        /*0ab4*/ 	.byte	0x04, 0x1e
        /*0ab6*/ 	.short	(.L_53 - .L_52)
.L_52:
        /*0ab8*/ 	.word	0x00000000


	//----- nvinfo : EIATTR_CBANK_PARAM_SIZE
	.align		4
.L_53:
        /*0abc*/ 	.byte	0x03, 0x19
        /*0abe*/ 	.short	0x0800


	//----- nvinfo : EIATTR_PARAM_CBANK
	.align		4
        /*0ac0*/ 	.byte	0x04, 0x0a
        /*0ac2*/ 	.short	(.L_55 - .L_54)
	.align		4
.L_54:
        /*0ac4*/ 	.word	index@(.nv.constant0._ZN7cutlass13device_kernelINS_4gemm6kernel13GemmUniversalIN4cute5tupleIJiiiiEEENS1_10collective13CollectiveMmaINS1_35MainloopSm100TmaUmmaWarpSpecializedILi4ELi2ELi4ENS5_IJNS4_1CILi4EEENSA_ILi2EEENSA_ILi1EEEEEEEENS5_IJNSA_ILi256EEENSA_ILi64EEESH_EEENS_10tfloat32_tENS5_IJlSD_lEEESJ_SK_NS4_8TiledMMAINS4_8MMA_AtomIJNS4_23SM100_MMA_TF32_2x1SM_SSISJ_SJ_fLi256ELi64ELNS4_4UMMA5MajorE0ELSP_0ELNSO_7ScaleInE0ELSQ_0EEEEEENS4_6LayoutINS5_IJSD_SD_SD_EEENS5_IJNSA_ILi0EEESV_SV_EEEEENS5_IJNS4_10UnderscoreESY_SY_EEEEENS4_28SM100_TMA_2SM_LOAD_MULTICASTENS4_14ComposedLayoutINS4_7SwizzleILi3ELi4ELi3EEENS4_18smem_ptr_flag_bitsILi32EEENST_INS5_IJNSA_ILi8EEENSA_ILi32EEEEEENS5_IJS18_SD_EEEEEEEvNS4_8identityES11_S1C_vS1D_EENS_8epilogue10collective18CollectiveEpilogueINS1F_23Sm100TmaWarpSpecializedILi4ELi2ELi16ELb1ELb0EEEJNS5_IJNSA_ILi128EEESH_SH_EEENS5_IJNST_IS1K_SD_EENST_INSA_ILi16EEESD_EEEEESJ_SK_SJ_SK_NS1F_6fusion15FusionCallbacksIS1J_NS1Q_17LinearCombinationISJ_fSJ_fLNS_15FloatRoundStyleE2EEES1L_S1P_JEEENS4_5SM1004TMEM4LOAD26SM100_TMEM_LOAD_32dp32b16xENS4_13SM90_TMA_LOADENS12_INS13_ILi2ELi4ELi3EEES16_NST_INS5_IJS17_S1N_EEENS5_IJS1N_SD_EEEEEEENS4_39AutoVectorizingCopyWithAssumedAlignmentILi128EEENS4_14SM90_TMA_STOREES25_S27_S27_EEEvvEEEEvNT_6ParamsE)
        /*0ac8*/ 	.short	0x0380
        /*0aca*/ 	.short	0x0800


	//----- nvinfo : EIATTR_SW_WAR
	.align		4
.L_55:
        /*0acc*/ 	.byte	0x04, 0x36
        /*0ace*/ 	.short	(.L_57 - .L_56)
.L_56:
        /*0ad0*/ 	.word	0x00000008
.L_57:


//--------------------- .nv.callgraph             --------------------------
	.section	.nv.callgraph,"",@"SHT_CUDA_CALLGRAPH"
	.align	4
	.sectionentsize	8
	.align		4
        /*0000*/ 	.word	0x00000000
	.align		4
        /*0004*/ 	.word	0xffffffff
	.align		4
        /*0008*/ 	.word	index@(_ZN7cutlass13device_kernelINS_4gemm6kernel13GemmUniversalIN4cute5tupleIJiiiiEEENS1_10collective13CollectiveMmaINS1_35MainloopSm100TmaUmmaWarpSpecializedILi4ELi2ELi4ENS5_IJNS4_1CILi4EEENSA_ILi2EEENSA_ILi1EEEEEEEENS5_IJNSA_ILi256EEENSA_ILi64EEESH_EEENS_10tfloat32_tENS5_IJlSD_lEEESJ_SK_NS4_8TiledMMAINS4_8MMA_AtomIJNS4_23SM100_MMA_TF32_2x1SM_SSISJ_SJ_fLi256ELi64ELNS4_4UMMA5MajorE0ELSP_0ELNSO_7ScaleInE0ELSQ_0EEEEEENS4_6LayoutINS5_IJSD_SD_SD_EEENS5_IJNSA_ILi0EEESV_SV_EEEEENS5_IJNS4_10UnderscoreESY_SY_EEEEENS4_28SM100_TMA_2SM_LOAD_MULTICASTENS4_14ComposedLayoutINS4_7SwizzleILi3ELi4ELi3EEENS4_18smem_ptr_flag_bitsILi32EEENST_INS5_IJNSA_ILi8EEENSA_ILi32EEEEEENS5_IJS18_SD_EEEEEEEvNS4_8identityES11_S1C_vS1D_EENS_8epilogue10collective18CollectiveEpilogueINS1F_23Sm100TmaWarpSpecializedILi4ELi2ELi16ELb1ELb0EEEJNS5_IJNSA_ILi128EEESH_SH_EEENS5_IJNST_IS1K_SD_EENST_INSA_ILi16EEESD_EEEEESJ_SK_SJ_SK_NS1F_6fusion15FusionCallbacksIS1J_NS1Q_17LinearCombinationISJ_fSJ_fLNS_15FloatRoundStyleE2EEES1L_S1P_JEEENS4_5SM1004TMEM4LOAD26SM100_TMEM_LOAD_32dp32b16xENS4_13SM90_TMA_LOADENS12_INS13_ILi2ELi4ELi3EEES16_NST_INS5_IJS17_S1N_EEENS5_IJS1N_SD_EEEEEEENS4_39AutoVectorizingCopyWithAssumedAlignmentILi128EEENS4_14SM90_TMA_STOREES25_S27_S27_EEEvvEEEEvNT_6ParamsE)
	.align		4
        /*000c*/ 	.word	index@(__assertfail)
	.align		4
        /*0010*/ 	.word	0x00000000
	.align		4
        /*0014*/ 	.word	0xfffffffe
	.align		4
        /*0018*/ 	.word	0x00000000
	.align		4
        /*001c*/ 	.word	0xfffffffd
	.align		4
        /*0020*/ 	.word	0x00000000
	.align		4
        /*0024*/ 	.word	0xfffffffc


//--------------------- .nv.constant4             --------------------------
	.section	.nv.constant4,"a",@progbits
	.align	8
	.align		8
.nv.constant4:
        /*0000*/ 	.dword	__assertfail
	.align		8
        /*0008*/ 	.dword	__unnamed_1
	.align		8
        /*0010*/ 	.dword	__unnamed_2
	.align		8
        /*0018*/ 	.dword	_ZN40_INTERNAL_caf3391a_4_k_cu_e01b5b58_219414cuda3std3__45__cpo5beginE
	.align		8
        /*0020*/ 	.dword	_ZN40_INTERNAL_caf3391a_4_k_cu_e01b5b58_219414cuda3std3__45__cpo3endE
	.align		8
        /*0028*/ 	.dword	_ZN40_INTERNAL_caf3391a_4_k_cu_e01b5b58_219414cuda3std3__45__cpo6cbeginE
	.align		8
        /*0030*/ 	.dword	_ZN40_INTERNAL_caf3391a_4_k_cu_e01b5b58_219414cuda3std3__45__cpo4cendE
	.align		8
        /*0038*/ 	.dword	_ZN40_INTERNAL_caf3391a_4_k_cu_e01b5b58_219414cuda3std3__442_GLOBAL__N__caf3391a_4_k_cu_e01b5b58_219416ignoreE
	.align		8
        /*0040*/ 	.dword	_ZN40_INTERNAL_caf3391a_4_k_cu_e01b5b58_219414cuda3std3__419piecewise_constructE
	.align		8
        /*0048*/ 	.dword	_ZN40_INTERNAL_caf3391a_4_k_cu_e01b5b58_219414cuda3std3__48in_placeE
	.align		8
        /*0050*/ 	.dword	_ZN40_INTERNAL_caf3391a_4_k_cu_e01b5b58_219414cuda3std6ranges3__45__cpo4swapE
	.align		8
        /*0058*/ 	.dword	_ZN40_INTERNAL_caf3391a_4_k_cu_e01b5b58_219414cuda3std6ranges3__45__cpo9iter_moveE
	.align		8
        /*0060*/ 	.dword	_ZN40_INTERNAL_caf3391a_4_k_cu_e01b5b58_219414cute7productE
	.align		8
        /*0068*/ 	.dword	_ZN40_INTERNAL_caf3391a_4_k_cu_e01b5b58_219414cute1_E
	.align		8
        /*0070*/ 	.dword	$str$25
	.align		8
        /*0078*/ 	.dword	$str$26
	.align		8
        /*0080*/ 	.dword	$str$27
	.align		8
        /*0088*/ 	.dword	$str$28


//--------------------- .text._ZN7cutlass13device_kernelINS_4gemm6kernel13GemmUniversalIN4cute5tupleIJiiiiEEENS1_10collective13CollectiveMmaINS1_35MainloopSm100TmaUmmaWarpSpecializedILi4ELi2ELi4ENS5_IJNS4_1CILi4EEENSA_ILi2EEENSA_ILi1EEEEEEEENS5_IJNSA_ILi256EEENSA_ILi64EEESH_EEENS_10tfloat32_tENS5_IJlSD_lEEESJ_SK_NS4_8TiledMMAINS4_8MMA_AtomIJNS4_23SM100_MMA_TF32_2x1SM_SSISJ_SJ_fLi256ELi64ELNS4_4UMMA5MajorE0ELSP_0ELNSO_7ScaleInE0ELSQ_0EEEEEENS4_6LayoutINS5_IJSD_SD_SD_EEENS5_IJNSA_ILi0EEESV_SV_EEEEENS5_IJNS4_10UnderscoreESY_SY_EEEEENS4_28SM100_TMA_2SM_LOAD_MULTICASTENS4_14ComposedLayoutINS4_7SwizzleILi3ELi4ELi3EEENS4_18smem_ptr_flag_bitsILi32EEENST_INS5_IJNSA_ILi8EEENSA_ILi32EEEEEENS5_IJS18_SD_EEEEEEEvNS4_8identityES11_S1C_vS1D_EENS_8epilogue10collective18CollectiveEpilogueINS1F_23Sm100TmaWarpSpecializedILi4ELi2ELi16ELb1ELb0EEEJNS5_IJNSA_ILi128EEESH_SH_EEENS5_IJNST_IS1K_SD_EENST_INSA_ILi16EEESD_EEEEESJ_SK_SJ_SK_NS1F_6fusion15FusionCallbacksIS1J_NS1Q_17LinearCombinationISJ_fSJ_fLNS_15FloatRoundStyleE2EEES1L_S1P_JEEENS4_5SM1004TMEM4LOAD26SM100_TMEM_LOAD_32dp32b16xENS4_13SM90_TMA_LOADENS12_INS13_ILi2ELi4ELi3EEES16_NST_INS5_IJS17_S1N_EEENS5_IJS1N_SD_EEEEEEENS4_39AutoVectorizingCopyWithAssumedAlignmentILi128EEENS4_14SM90_TMA_STOREES25_S27_S27_EEEvvEEEEvNT_6ParamsE --------------------------
	.section	.text._ZN7cutlass13device_kernelINS_4gemm6kernel13GemmUniversalIN4cute5tupleIJiiiiEEENS1_10collective13CollectiveMmaINS1_35MainloopSm100TmaUmmaWarpSpecializedILi4ELi2ELi4ENS5_IJNS4_1CILi4EEENSA_ILi2EEENSA_ILi1EEEEEEEENS5_IJNSA_ILi256EEENSA_ILi64EEESH_EEENS_10tfloat32_tENS5_IJlSD_lEEESJ_SK_NS4_8TiledMMAINS4_8MMA_AtomIJNS4_23SM100_MMA_TF32_2x1SM_SSISJ_SJ_fLi256ELi64ELNS4_4UMMA5MajorE0ELSP_0ELNSO_7ScaleInE0ELSQ_0EEEEEENS4_6LayoutINS5_IJSD_SD_SD_EEENS5_IJNSA_ILi0EEESV_SV_EEEEENS5_IJNS4_10UnderscoreESY_SY_EEEEENS4_28SM100_TMA_2SM_LOAD_MULTICASTENS4_14ComposedLayoutINS4_7SwizzleILi3ELi4ELi3EEENS4_18smem_ptr_flag_bitsILi32EEENST_INS5_IJNSA_ILi8EEENSA_ILi32EEEEEENS5_IJS18_SD_EEEEEEEvNS4_8identityES11_S1C_vS1D_EENS_8epilogue10collective18CollectiveEpilogueINS1F_23Sm100TmaWarpSpecializedILi4ELi2ELi16ELb1ELb0EEEJNS5_IJNSA_ILi128EEESH_SH_EEENS5_IJNST_IS1K_SD_EENST_INSA_ILi16EEESD_EEEEESJ_SK_SJ_SK_NS1F_6fusion15FusionCallbacksIS1J_NS1Q_17LinearCombinationISJ_fSJ_fLNS_15FloatRoundStyleE2EEES1L_S1P_JEEENS4_5SM1004TMEM4LOAD26SM100_TMEM_LOAD_32dp32b16xENS4_13SM90_TMA_LOADENS12_INS13_ILi2ELi4ELi3EEES16_NST_INS5_IJS17_S1N_EEENS5_IJS1N_SD_EEEEEEENS4_39AutoVectorizingCopyWithAssumedAlignmentILi128EEENS4_14SM90_TMA_STOREES25_S27_S27_EEEvvEEEEvNT_6ParamsE,"ax",@progbits
	.align	128
.text._ZN7cutlass13device_kernelINS_4gemm6kernel13GemmUniversalIN4cute5tupleIJiiiiEEENS1_10collective13CollectiveMmaINS1_35MainloopSm100TmaUmmaWarpSpecializedILi4ELi2ELi4ENS5_IJNS4_1CILi4EEENSA_ILi2EEENSA_ILi1EEEEEEEENS5_IJNSA_ILi256EEENSA_ILi64EEESH_EEENS_10tfloat32_tENS5_IJlSD_lEEESJ_SK_NS4_8TiledMMAINS4_8MMA_AtomIJNS4_23SM100_MMA_TF32_2x1SM_SSISJ_SJ_fLi256ELi64ELNS4_4UMMA5MajorE0ELSP_0ELNSO_7ScaleInE0ELSQ_0EEEEEENS4_6LayoutINS5_IJSD_SD_SD_EEENS5_IJNSA_ILi0EEESV_SV_EEEEENS5_IJNS4_10UnderscoreESY_SY_EEEEENS4_28SM100_TMA_2SM_LOAD_MULTICASTENS4_14ComposedLayoutINS4_7SwizzleILi3ELi4ELi3EEENS4_18smem_ptr_flag_bitsILi32EEENST_INS5_IJNSA_ILi8EEENSA_ILi32EEEEEENS5_IJS18_SD_EEEEEEEvNS4_8identityES11_S1C_vS1D_EENS_8epilogue10collective18CollectiveEpilogueINS1F_23Sm100TmaWarpSpecializedILi4ELi2ELi16ELb1ELb0EEEJNS5_IJNSA_ILi128EEESH_SH_EEENS5_IJNST_IS1K_SD_EENST_INSA_ILi16EEESD_EEEEESJ_SK_SJ_SK_NS1F_6fusion15FusionCallbacksIS1J_NS1Q_17LinearCombinationISJ_fSJ_fLNS_15FloatRoundStyleE2EEES1L_S1P_JEEENS4_5SM1004TMEM4LOAD26SM100_TMEM_LOAD_32dp32b16xENS4_13SM90_TMA_LOADENS12_INS13_ILi2ELi4ELi3EEES16_NST_INS5_IJS17_S1N_EEENS5_IJS1N_SD_EEEEEEENS4_39AutoVectorizingCopyWithAssumedAlignmentILi128EEENS4_14SM90_TMA_STOREES25_S27_S27_EEEvvEEEEvNT_6ParamsE:
        .type           _ZN7cutlass13device_kernelINS_4gemm6kernel13GemmUniversalIN4cute5tupleIJiiiiEEENS1_10collective13CollectiveMmaINS1_35MainloopSm100TmaUmmaWarpSpecializedILi4ELi2ELi4ENS5_IJNS4_1CILi4EEENSA_ILi2EEENSA_ILi1EEEEEEEENS5_IJNSA_ILi256EEENSA_ILi64EEESH_EEENS_10tfloat32_tENS5_IJlSD_lEEESJ_SK_NS4_8TiledMMAINS4_8MMA_AtomIJNS4_23SM100_MMA_TF32_2x1SM_SSISJ_SJ_fLi256ELi64ELNS4_4UMMA5MajorE0ELSP_0ELNSO_7ScaleInE0ELSQ_0EEEEEENS4_6LayoutINS5_IJSD_SD_SD_EEENS5_IJNSA_ILi0EEESV_SV_EEEEENS5_IJNS4_10UnderscoreESY_SY_EEEEENS4_28SM100_TMA_2SM_LOAD_MULTICASTENS4_14ComposedLayoutINS4_7SwizzleILi3ELi4ELi3EEENS4_18smem_ptr_flag_bitsILi32EEENST_INS5_IJNSA_ILi8EEENSA_ILi32EEEEEENS5_IJS18_SD_EEEEEEEvNS4_8identityES11_S1C_vS1D_EENS_8epilogue10collective18CollectiveEpilogueINS1F_23Sm100TmaWarpSpecializedILi4ELi2ELi16ELb1ELb0EEEJNS5_IJNSA_ILi128EEESH_SH_EEENS5_IJNST_IS1K_SD_EENST_INSA_ILi16EEESD_EEEEESJ_SK_SJ_SK_NS1F_6fusion15FusionCallbacksIS1J_NS1Q_17LinearCombinationISJ_fSJ_fLNS_15FloatRoundStyleE2EEES1L_S1P_JEEENS4_5SM1004TMEM4LOAD26SM100_TMEM_LOAD_32dp32b16xENS4_13SM90_TMA_LOADENS12_INS13_ILi2ELi4ELi3EEES16_NST_INS5_IJS17_S1N_EEENS5_IJS1N_SD_EEEEEEENS4_39AutoVectorizingCopyWithAssumedAlignmentILi128EEENS4_14SM90_TMA_STOREES25_S27_S27_EEEvvEEEEvNT_6ParamsE,@function
        .size           _ZN7cutlass13device_kernelINS_4gemm6kernel13GemmUniversalIN4cute5tupleIJiiiiEEENS1_10collective13CollectiveMmaINS1_35MainloopSm100TmaUmmaWarpSpecializedILi4ELi2ELi4ENS5_IJNS4_1CILi4EEENSA_ILi2EEENSA_ILi1EEEEEEEENS5_IJNSA_ILi256EEENSA_ILi64EEESH_EEENS_10tfloat32_tENS5_IJlSD_lEEESJ_SK_NS4_8TiledMMAINS4_8MMA_AtomIJNS4_23SM100_MMA_TF32_2x1SM_SSISJ_SJ_fLi256ELi64ELNS4_4UMMA5MajorE0ELSP_0ELNSO_7ScaleInE0ELSQ_0EEEEEENS4_6LayoutINS5_IJSD_SD_SD_EEENS5_IJNSA_ILi0EEESV_SV_EEEEENS5_IJNS4_10UnderscoreESY_SY_EEEEENS4_28SM100_TMA_2SM_LOAD_MULTICASTENS4_14ComposedLayoutINS4_7SwizzleILi3ELi4ELi3EEENS4_18smem_ptr_flag_bitsILi32EEENST_INS5_IJNSA_ILi8EEENSA_ILi32EEEEEENS5_IJS18_SD_EEEEEEEvNS4_8identityES11_S1C_vS1D_EENS_8epilogue10collective18CollectiveEpilogueINS1F_23Sm100TmaWarpSpecializedILi4ELi2ELi16ELb1ELb0EEEJNS5_IJNSA_ILi128EEESH_SH_EEENS5_IJNST_IS1K_SD_EENST_INSA_ILi16EEESD_EEEEESJ_SK_SJ_SK_NS1F_6fusion15FusionCallbacksIS1J_NS1Q_17LinearCombinationISJ_fSJ_fLNS_15FloatRoundStyleE2EEES1L_S1P_JEEENS4_5SM1004TMEM4LOAD26SM100_TMEM_LOAD_32dp32b16xENS4_13SM90_TMA_LOADENS12_INS13_ILi2ELi4ELi3EEES16_NST_INS5_IJS17_S1N_EEENS5_IJS1N_SD_EEEEEEENS4_39AutoVectorizingCopyWithAssumedAlignmentILi128EEENS4_14SM90_TMA_STOREES25_S27_S27_EEEvvEEEEvNT_6ParamsE,(.L_x_201 - _ZN7cutlass13device_kernelINS_4gemm6kernel13GemmUniversalIN4cute5tupleIJiiiiEEENS1_10collective13CollectiveMmaINS1_35MainloopSm100TmaUmmaWarpSpecializedILi4ELi2ELi4ENS5_IJNS4_1CILi4EEENSA_ILi2EEENSA_ILi1EEEEEEEENS5_IJNSA_ILi256EEENSA_ILi64EEESH_EEENS_10tfloat32_tENS5_IJlSD_lEEESJ_SK_NS4_8TiledMMAINS4_8MMA_AtomIJNS4_23SM100_MMA_TF32_2x1SM_SSISJ_SJ_fLi256ELi64ELNS4_4UMMA5MajorE0ELSP_0ELNSO_7ScaleInE0ELSQ_0EEEEEENS4_6LayoutINS5_IJSD_SD_SD_EEENS5_IJNSA_ILi0EEESV_SV_EEEEENS5_IJNS4_10UnderscoreESY_SY_EEEEENS4_28SM100_TMA_2SM_LOAD_MULTICASTENS4_14ComposedLayoutINS4_7SwizzleILi3ELi4ELi3EEENS4_18smem_ptr_flag_bitsILi32EEENST_INS5_IJNSA_ILi8EEENSA_ILi32EEEEEENS5_IJS18_SD_EEEEEEEvNS4_8identityES11_S1C_vS1D_EENS_8epilogue10collective18CollectiveEpilogueINS1F_23Sm100TmaWarpSpecializedILi4ELi2ELi16ELb1ELb0EEEJNS5_IJNSA_ILi128EEESH_SH_EEENS5_IJNST_IS1K_SD_EENST_INSA_ILi16EEESD_EEEEESJ_SK_SJ_SK_NS1F_6fusion15FusionCallbacksIS1J_NS1Q_17LinearCombinationISJ_fSJ_fLNS_15FloatRoundStyleE2EEES1L_S1P_JEEENS4_5SM1004TMEM4LOAD26SM100_TMEM_LOAD_32dp32b16xENS4_13SM90_TMA_LOADENS12_INS13_ILi2ELi4ELi3EEES16_NST_INS5_IJS17_S1N_EEENS5_IJS1N_SD_EEEEEEENS4_39AutoVectorizingCopyWithAssumedAlignmentILi128EEENS4_14SM90_TMA_STOREES25_S27_S27_EEEvvEEEEvNT_6ParamsE)
        .other          _ZN7cutlass13device_kernelINS_4gemm6kernel13GemmUniversalIN4cute5tupleIJiiiiEEENS1_10collective13CollectiveMmaINS1_35MainloopSm100TmaUmmaWarpSpecializedILi4ELi2ELi4ENS5_IJNS4_1CILi4EEENSA_ILi2EEENSA_ILi1EEEEEEEENS5_IJNSA_ILi256EEENSA_ILi64EEESH_EEENS_10tfloat32_tENS5_IJlSD_lEEESJ_SK_NS4_8TiledMMAINS4_8MMA_AtomIJNS4_23SM100_MMA_TF32_2x1SM_SSISJ_SJ_fLi256ELi64ELNS4_4UMMA5MajorE0ELSP_0ELNSO_7ScaleInE0ELSQ_0EEEEEENS4_6LayoutINS5_IJSD_SD_SD_EEENS5_IJNSA_ILi0EEESV_SV_EEEEENS5_IJNS4_10UnderscoreESY_SY_EEEEENS4_28SM100_TMA_2SM_LOAD_MULTICASTENS4_14ComposedLayoutINS4_7SwizzleILi3ELi4ELi3EEENS4_18smem_ptr_flag_bitsILi32EEENST_INS5_IJNSA_ILi8EEENSA_ILi32EEEEEENS5_IJS18_SD_EEEEEEEvNS4_8identityES11_S1C_vS1D_EENS_8epilogue10collective18CollectiveEpilogueINS1F_23Sm100TmaWarpSpecializedILi4ELi2ELi16ELb1ELb0EEEJNS5_IJNSA_ILi128EEESH_SH_EEENS5_IJNST_IS1K_SD_EENST_INSA_ILi16EEESD_EEEEESJ_SK_SJ_SK_NS1F_6fusion15FusionCallbacksIS1J_NS1Q_17LinearCombinationISJ_fSJ_fLNS_15FloatRoundStyleE2EEES1L_S1P_JEEENS4_5SM1004TMEM4LOAD26SM100_TMEM_LOAD_32dp32b16xENS4_13SM90_TMA_LOADENS12_INS13_ILi2ELi4ELi3EEES16_NST_INS5_IJS17_S1N_EEENS5_IJS1N_SD_EEEEEEENS4_39AutoVectorizingCopyWithAssumedAlignmentILi128EEENS4_14SM90_TMA_STOREES25_S27_S27_EEEvvEEEEvNT_6ParamsE,@"STO_CUDA_ENTRY STV_DEFAULT"
_ZN7cutlass13device_kernelINS_4gemm6kernel13GemmUniversalIN4cute5tupleIJiiiiEEENS1_10collective13CollectiveMmaINS1_35MainloopSm100TmaUmmaWarpSpecializedILi4ELi2ELi4ENS5_IJNS4_1CILi4EEENSA_ILi2EEENSA_ILi1EEEEEEEENS5_IJNSA_ILi256EEENSA_ILi64EEESH_EEENS_10tfloat32_tENS5_IJlSD_lEEESJ_SK_NS4_8TiledMMAINS4_8MMA_AtomIJNS4_23SM100_MMA_TF32_2x1SM_SSISJ_SJ_fLi256ELi64ELNS4_4UMMA5MajorE0ELSP_0ELNSO_7ScaleInE0ELSQ_0EEEEEENS4_6LayoutINS5_IJSD_SD_SD_EEENS5_IJNSA_ILi0EEESV_SV_EEEEENS5_IJNS4_10UnderscoreESY_SY_EEEEENS4_28SM100_TMA_2SM_LOAD_MULTICASTENS4_14ComposedLayoutINS4_7SwizzleILi3ELi4ELi3EEENS4_18smem_ptr_flag_bitsILi32EEENST_INS5_IJNSA_ILi8EEENSA_ILi32EEEEEENS5_IJS18_SD_EEEEEEEvNS4_8identityES11_S1C_vS1D_EENS_8epilogue10collective18CollectiveEpilogueINS1F_23Sm100TmaWarpSpecializedILi4ELi2ELi16ELb1ELb0EEEJNS5_IJNSA_ILi128EEESH_SH_EEENS5_IJNST_IS1K_SD_EENST_INSA_ILi16EEESD_EEEEESJ_SK_SJ_SK_NS1F_6fusion15FusionCallbacksIS1J_NS1Q_17LinearCombinationISJ_fSJ_fLNS_15FloatRoundStyleE2EEES1L_S1P_JEEENS4_5SM1004TMEM4LOAD26SM100_TMEM_LOAD_32dp32b16xENS4_13SM90_TMA_LOADENS12_INS13_ILi2ELi4ELi3EEES16_NST_INS5_IJS17_S1N_EEENS5_IJS1N_SD_EEEEEEENS4_39AutoVectorizingCopyWithAssumedAlignmentILi128EEENS4_14SM90_TMA_STOREES25_S27_S27_EEEvvEEEEvNT_6ParamsE:
[----:B------:R-:W1:Y:S01]  /*0000*/  LDC R1, c[0x0][0x37c] ;  /* 0x0000df00ff017b82 */ /* 0x000e620000000800 */
[----:B------:R-:W2:Y:S01]  /*0010*/  S2R R69, SR_TID.X ;  /* 0x0000000000457919 */ /* 0x000ea20000002100 */
[----:B------:R-:W3:Y:S06]  /*0020*/  LDCU.64 UR8, c[0x0][0x890] ;  /* 0x00011200ff0877ac */ /* 0x000eec0008000a00 */
[----:B------:R-:W4:Y:S01]  /*0030*/  S2UR UR52, SR_CgaCtaId ;  /* 0x00000000003479c3 */ /* 0x000f220000008800 */
[----:B------:R-:W-:Y:S02]  /*0040*/  PRMT R56, RZ, 0x7610, R56 ;  /* 0x00007610ff387816 */ /* 0x000fe40000000038 */
[----:B------:R-:W-:-:S02]  /*0050*/  ELECT P0, URZ, PT ;  /* 0x0000000000ff782f */ /* 0x000fc40003800000 */
[----:B---3--:R-:W-:-:S04]  /*0060*/  ISETP.NE.U32.AND P1, PT, RZ, UR8, PT ;  /* 0x00000008ff007c0c */ /* 0x008fc8000bf25070 */
[----:B------:R-:W-:Y:S01]  /*0070*/  ISETP.NE.AND.EX P2, PT, RZ, UR9, PT, P1 ;  /* 0x00000009ff007c0c */ /* 0x000fe2000bf45310 */
[----:B----4-:R-:W-:Y:S02]  /*0080*/  ULOP3.LUT UR68, UR52, 0x1, URZ, 0xc0, !UPT ;  /* 0x0000000134447892 */ /* 0x010fe4000f8ec0ff */
[----:B------:R-:W-:Y:S01]  /*0090*/  ULOP3.LUT UR69, UR52, 0x1, URZ, 0x3c, !UPT ;  /* 0x0000000134457892 */ /* 0x000fe2000f8e3cff */
[----:B--2---:R-:W-:-:S05]  /*00a0*/  SHF.R.U32.HI R57, RZ, 0x5, R69 ;  /* 0x00000005ff397819 */ /* 0x004fca0000011645 */
[----:B------:R-:W2:Y:S02]  /*00b0*/  SHFL.IDX PT, R0, R57, RZ, 0x1f ;  /* 0x00001fff39007589 */ /* 0x000ea400000e0000 */
[----:B--2---:R-:W-:Y:S02]  /*00c0*/  R2UR UR21, R0 ;  /* 0x00000000001572ca */ /* 0x004fe400000e0000 */
[----:B-1----:R-:W-:Y:S05]  /*00d0*/  @P2 BRA `(.L_x_0) ;  /* 0x0000000000302947 */ /* 0x002fea0003800000 */
[----:B------:R-:W1:Y:S02]  /*00e0*/  LDCU.64 UR4, c[0x0][0x888] ;  /* 0x00011100ff0477ac */ /* 0x000e640008000a00 */
[----:B-1----:R-:W-:-:S04]  /*00f0*/  UISETP.NE.U32.AND UP0, UPT, UR4, URZ, UPT ;  /* 0x000000ff0400728c */ /* 0x002fc8000bf05070 */
[----:B------:R-:W-:-:S09]  /*0100*/  UISETP.NE.AND.EX UP0, UPT, UR5, URZ, UPT, UP0 ;  /* 0x000000ff0500728c */ /* 0x000fd2000bf05300 */
[----:B------:R-:W-:Y:S05]  /*0110*/  BRA.U !UP0, `(.L_x_1) ;  /* 0x0000000108147547 */ /* 0x000fea000b800000 */
[----:B------:R-:W1:Y:S01]  /*0120*/  LDC.64 R26, c[0x0][0x888] ;  /* 0x00022200ff1a7b82 */ /* 0x000e620000000a00 */
[----:B------:R-:W1:Y:S02]  /*0130*/  LDCU.64 UR4, c[0x0][0x358] ;  /* 0x00006b00ff0477ac */ /* 0x000e640008000a00 */
[----:B-1----:R1:W5:Y:S01]  /*0140*/  LDG.E R26, desc[UR4][R26.64] ;  /* 0x000000041a1a7981 */ /* 0x002362000c1e1900 */
[----:B------:R-:W-:Y:S01]  /*0150*/  HFMA2 R56, -RZ, RZ, 0, 5.9604644775390625e-08 ;  /* 0x00000001ff387431 */ /* 0x000fe200000001ff */
[----:B------:R-:W-:Y:S05]  /*0160*/  BRA `(.L_x_0) ;  /* 0x00000000000c7947 */ /* 0x000fea0003800000 */
.L_x_1:
[----:B------:R-:W1:Y:S01]  /*0170*/  LDCU UR4, c[0x0][0x880] ;  /* 0x00011000ff0477ac */ /* 0x000e620008000800 */
[----:B------:R-:W-:Y:S01]  /*0180*/  HFMA2 R56, -RZ, RZ, 0, 5.9604644775390625e-08 ;  /* 0x00000001ff387431 */ /* 0x000fe200000001ff */
[----:B-1----:R-:W-:-:S07]  /*0190*/  MOV R26, UR4 ;  /* 0x00000004001a7c02 */ /* 0x002fce0008000f00 */
.L_x_0:
[----:B------:R-:W2:Y:S02]  /*01a0*/  LDCU.64 UR4, c[0x0][0x8b0] ;  /* 0x00011600ff0477ac */ /* 0x000ea40008000a00 */
[----:B--2---:R-:W-:-:S04]  /*01b0*/  UISETP.NE.U32.AND UP0, UPT, UR4, URZ, UPT ;  /* 0x000000ff0400728c */ /* 0x004fc8000bf05070 */
[----:B------:R-:W-:-:S09]  /*01c0*/  UISETP.NE.AND.EX UP0, UPT, UR5, URZ, UPT, UP0 ;  /* 0x000000ff0500728c */ /* 0x000fd2000bf05300 */
[----:B------:R-:W-:Y:S05]  /*01d0*/  BRA.U UP0, `(.L_x_2) ;  /* 0x0000000100287547 */ /* 0x000fea000b800000 */
[----:B------:R-:W2:Y:S02]  /*01e0*/  LDCU.64 UR4, c[0x0][0x8a8] ;  /* 0x00011500ff0477ac */ /* 0x000ea40008000a00 */
[----:B--2---:R-:W-:-:S04]  /*01f0*/  UISETP.NE.U32.AND UP0, UPT, UR4, URZ, UPT ;  /* 0x000000ff0400728c */ /* 0x004fc8000bf05070 */
[----:B------:R-:W-:-:S09]  /*0200*/  UISETP.NE.AND.EX UP0, UPT, UR5, URZ, UPT, UP0 ;  /* 0x000000ff0500728c */ /* 0x000fd2000bf05300 */
[----:B------:R-:W-:Y:S05]  /*0210*/  BRA.U !UP0, `(.L_x_3) ;  /* 0x0000000108107547 */ /* 0x000fea000b800000 */
[----:B------:R-:W2:Y:S01]  /*0220*/  LDC.64 R24, c[0x0][0x8a8] ;  /* 0x00022a00ff187b82 */ /* 0x000ea20000000a00 */
[----:B------:R-:W2:Y:S02]  /*0230*/  LDCU.64 UR4, c[0x0][0x358] ;  /* 0x00006b00ff0477ac */ /* 0x000ea40008000a00 */
[----:B--2---:R2:W5:Y:S01]  /*0240*/  LDG.E R24, desc[UR4][R24.64] ;  /* 0x0000000418187981 */ /* 0x004562000c1e1900 */
[----:B------:R-:W-:Y:S05]  /*0250*/  BRA `(.L_x_2) ;  /* 0x0000000000087947 */ /* 0x000fea0003800000 */
.L_x_3:
[----:B------:R-:W2:Y:S02]  /*0260*/  LDCU UR4, c[0x0][0x8a0] ;  /* 0x00011400ff0477ac */ /* 0x000ea40008000800 */
[----:B--2---:R-:W-:Y:S02]  /*0270*/  MOV R24, UR4 ;  /* 0x0000000400187c02 */ /* 0x004fe40008000f00 */
.L_x_2:
[----:B------:R-:W-:Y:S01]  /*0280*/  IMAD.U32 R0, RZ, RZ, UR21 ;  /* 0x00000015ff007e24 */ /* 0x000fe2000f8e00ff */
[----:B------:R-:W-:Y:S04]  /*0290*/  BSSY.RECONVERGENT B0, `(.L_x_4) ;  /* 0x000000c000007945 */ /* 0x000fe80003800200 */
[C---:B------:R-:W-:Y:S02]  /*02a0*/  ISETP.NE.OR P3, PT, R0.reuse, 0x1, !P0 ;  /* 0x000000010000780c */ /* 0x040fe40004765670 */
[----:B------:R-:W-:-:S11]  /*02b0*/  ISETP.NE.OR P2, PT, R0, 0x3, !P0 ;  /* 0x000000030000780c */ /* 0x000fd60004745670 */
[----:B------:R-:W-:Y:S05]  /*02c0*/  @P3 BRA `(.L_x_5) ;  /* 0x0000000000203947 */ /* 0x000fea0003800000 */
[----:B------:R-:W3:Y:S02]  /*02d0*/  LDCU.64 UR4, c[0x0][0x348] ;  /* 0x00006900ff0477ac */ /* 0x000ee40008000a00 */
[----:B---3--:R-:W-:Y:S02]  /*02e0*/  UIADD3 UR6, UP1, UPT, UR4, 0x80, URZ ;  /* 0x0000008004067890 */ /* 0x008fe4000ff3e0ff */
[----:B------:R-:W-:Y:S02]  /*02f0*/  UIADD3 UR4, UP0, UPT, UR4, 0x180, URZ ;  /* 0x0000018004047890 */ /* 0x000fe4000ff1e0ff */
[----:B------:R-:W-:Y:S02]  /*0300*/  UIADD3.X UR7, UPT, UPT, URZ, UR5, URZ, UP1, !UPT ;  /* 0x00000005ff077290 */ /* 0x000fe40008ffe4ff */
[----:B------:R-:W-:-:S07]  /*0310*/  UIADD3.X UR5, UPT, UPT, URZ, UR5, URZ, UP0, !UPT ;  /* 0x00000005ff057290 */ /* 0x000fce00087fe4ff */
[----:B------:R3:W-:Y:S02]  /*0320*/  UTMACCTL.PF [UR6] ;  /* 0x00000000060079b9 */ /* 0x0007e40008040000 */
[----:B------:R3:W-:Y:S02]  /*0330*/  UTMACCTL.PF [UR4] ;  /* 0x00000000040079b9 */ /* 0x0007e40008040000 */
[----:B---3--:R-:W-:Y:S01]  /*0340*/  NOP ;  /* 0x0000000000007918 */ /* 0x008fe20000000000 */
.L_x_5:
[----:B------:R-:W-:Y:S05]  /*0350*/  BSYNC.RECONVERGENT B0 ;  /* 0x0000000000007941 */ /* 0x000fea0003800200 */
.L_x_4:
[----:B------:R-:W-:Y:S04]  /*0360*/  BSSY.RECONVERGENT B0, `(.L_x_6) ;  /* 0x000000a000007945 */ /* 0x000fe80003800200 */
        /* <DEDUP_REMOVED lines=9> */
.L_x_7:
[----:B------:R-:W-:Y:S05]  /*0400*/  BSYNC.RECONVERGENT B0 ;  /* 0x0000000000007941 */ /* 0x000fea0003800200 */
.L_x_6:
[----:B------:R-:W3:Y:S01]  /*0410*/  LDCU.64 UR4, c[0x0][0x888] ;  /* 0x00011100ff0477ac */ /* 0x000ee20008000a00 */
[----:B------:R-:W-:Y:S01]  /*0420*/  ISETP.NE.AND.EX P1, PT, RZ, UR9, PT, P1 ;  /* 0x00000009ff007c0c */ /* 0x000fe2000bf25310 */
[----:B------:R-:W-:Y:S01]  /*0430*/  UPLOP3.LUT UP5, UPT, UPT, UPT, UPT, 0x80, 0x8 ;  /* 0x000000000008789c */ /* 0x000fe20003faf070 */
[----:B---3--:R-:W-:-:S04]  /*0440*/  ISETP.NE.U32.AND P2, PT, RZ, UR4, PT ;  /* 0x00000004ff007c0c */ /* 0x008fc8000bf45070 */
[----:B------:R-:W-:-:S13]  /*0450*/  ISETP.NE.AND.EX P2, PT, RZ, UR5, PT, P2 ;  /* 0x00000005ff007c0c */ /* 0x000fda000bf45320 */
[----:B------:R-:W-:Y:S05]  /*0460*/  @P2 BRA P1, `(.L_x_8) ;  /* 0x0000000000282947 */ /* 0x000fea0000800000 */
[----:B------:R-:W-:Y:S01]  /*0470*/  UISETP.NE.U32.AND UP0, UPT, UR8, URZ, UPT ;  /* 0x000000ff0800728c */ /* 0x000fe2000bf05070 */
[----:B-----5:R-:W-:Y:S01]  /*0480*/  FSETP.NEU.AND P1, PT, R26, RZ, PT ;  /* 0x000000ff1a00720b */ /* 0x020fe20003f2d000 */
[----:B------:R-:W-:Y:S02]  /*0490*/  UISETP.NE.U32.AND UP2, UPT, UR4, URZ, UPT ;  /* 0x000000ff0400728c */ /* 0x000fe4000bf45070 */
[----:B------:R-:W-:Y:S02]  /*04a0*/  UISETP.NE.AND.EX UP1, UPT, UR9, URZ, UPT, UP0 ;  /* 0x000000ff0900728c */ /* 0x000fe4000bf25300 */
[----:B------:R-:W-:-:S04]  /*04b0*/  UISETP.NE.AND.EX UP0, UPT, UR5, URZ, UPT, UP2 ;  /* 0x000000ff0500728c */ /* 0x000fc8000bf05320 */
[----:B------:R-:W-:-:S04]  /*04c0*/  USEL UR4, URZ, 0xffffffff, UP0 ;  /* 0xffffffffff047887 */ /* 0x000fc80008000000 */
[----:B------:R-:W-:Y:S01]  /*04d0*/  VOTEU.ANY UP0, P1 ;  /* 0x0000000000ff7886 */ /* 0x000fe20000800100 */
[----:B------:R-:W-:-:S04]  /*04e0*/  @!UP1 USEL UR4, URZ, 0xffffffff, UP0 ;  /* 0xffffffffff049887 */ /* 0x000fc80008000000 */
[----:B------:R-:W-:-:S04]  /*04f0*/  ULOP3.LUT UR4, UR4, 0x1, URZ, 0xc0, !UPT ;  /* 0x0000000104047892 */ /* 0x000fc8000f8ec0ff */
[----:B------:R-:W-:-:S11]  /*0500*/  UISETP.NE.U32.AND UP5, UPT, UR4, 0x1, UPT ;  /* 0x000000010400788c */ /* 0x000fd6000bfa5070 */
.L_x_8:
[----:B------:R-:W3:Y:S01]  /*0510*/  SHFL.IDX PT, R0, R57, RZ, 0x1f ;  /* 0x00001fff39007589 */ /* 0x000ee200000e0000 */
[----:B------:R-:W-:-:S04]  /*0520*/  UISETP.NE.AND UP0, UPT, UR21, 0x2, UPT ;  /* 0x000000021500788c */ /* 0x000fc8000bf05270 */
[----:B------:R-:W-:Y:S02]  /*0530*/  UISETP.EQ.AND UP1, UPT, UR68, URZ, !UP0 ;  /* 0x000000ff4400728c */ /* 0x000fe4000c722270 */
[----:B------:R-:W-:-:S04]  /*0540*/  USEL UR41, URZ, 0x1, UP0 ;  /* 0x00000001ff297887 */ /* 0x000fc80008000000 */
[----:B------:R-:W-:Y:S02]  /*0550*/  PLOP3.LUT P4, PT, P0, PT, UP1, 0x80, 0x8 ;  /* 0x000000000008781c */ /* 0x000fe4000078f018 */
[----:B---3--:R-:W-:-:S13]  /*0560*/  ISETP.NE.AND P1, PT, R0, RZ, PT ;  /* 0x000000ff0000720c */ /* 0x008fda0003f25270 */
[----:B------:R-:W-:Y:S05]  /*0570*/  @P1 BRA `(.L_x_9) ;  /* 0x0000000000541947 */ /* 0x000fea0003800000 */
[----:B------:R-:W-:Y:S01]  /*0580*/  UMOV UR4, 0x400 ;  /* 0x0000040000047882 */ /* 0x000fe20000000000 */
[----:B------:R-:W-:Y:S01]  /*0590*/  UMOV UR8, 0x1 ;  /* 0x0000000100087882 */ /* 0x000fe20000000000 */
[----:B------:R-:W-:Y:S01]  /*05a0*/  UMOV UR6, 0x3 ;  /* 0x0000000300067882 */ /* 0x000fe20000000000 */
[----:B------:R-:W-:Y:S02]  /*05b0*/  ULEA UR4, UR52, UR4, 0x18 ;  /* 0x0000000434047291 */ /* 0x000fe4000f8ec0ff */
[----:B------:R-:W-:-:S04]  /*05c0*/  UIADD3 UR8, UPT, UPT, -UR8, 0x100000, URZ ;  /* 0x0010000008087890 */ /* 0x000fc8000fffe1ff */
[----:B------:R-:W-:Y:S02]  /*05d0*/  USHF.L.U32 UR9, UR8, 0xb, URZ ;  /* 0x0000000b08097899 */ /* 0x000fe400080006ff */
[----:B------:R-:W-:Y:S02]  /*05e0*/  USHF.L.U32 UR8, UR8, 0x1, URZ ;  /* 0x0000000108087899 */ /* 0x000fe400080006ff */
[----:B------:R-:W-:-:S04]  /*05f0*/  UIADD3 UR6, UPT, UPT, -UR6, 0x100000, URZ ;  /* 0x0010000006067890 */ /* 0x000fc8000fffe1ff */
[----:B------:R-:W-:Y:S02]  /*0600*/  USHF.L.U32 UR7, UR6, 0xb, URZ ;  /* 0x0000000b06077899 */ /* 0x000fe400080006ff */
[----:B------:R-:W-:Y:S01]  /*0610*/  USHF.L.U32 UR6, UR6, 0x1, URZ ;  /* 0x0000000106067899 */ /* 0x000fe200080006ff */
[----:B------:R-:W-:Y:S01]  /*0620*/  ELECT P1, URZ, PT ;  /* 0x0000000000ff782f */ /* 0x000fe20003820000 */
[----:B------:R-:W3:Y:S02]  /*0630*/  FENCE.VIEW.ASYNC.S ;  /* 0x00000000000073c6 */ /* 0x000ee40000000000 */
[----:B---3--:R3:W4:Y:S08]  /*0640*/  SYNCS.EXCH.64 URZ, [UR4], UR8 ;  /* 0x0000000804ff75b2 */ /* 0x0087300008000100 */
[----:B------:R3:W1:Y:S01]  /*0650*/  SYNCS.EXCH.64 URZ, [UR4+0x20], UR6 ;  /* 0x0000200604ff75b2 */ /* 0x0006620008000100 */
[----:B------:R3:W1:Y:S01]  /*0660*/  SYNCS.EXCH.64 URZ, [UR4+0x8], UR8 ;  /* 0x0000080804ff75b2 */ /* 0x0006620008000100 */
[----:B------:R3:W1:Y:S01]  /*0670*/  SYNCS.EXCH.64 URZ, [UR4+0x28], UR6 ;  /* 0x0000280604ff75b2 */ /* 0x0006620008000100 */
[----:B------:R3:W1:Y:S01]  /*0680*/  SYNCS.EXCH.64 URZ, [UR4+0x10], UR8 ;  /* 0x0000100804ff75b2 */ /* 0x0006620008000100 */
[----:B------:R3:W1:Y:S01]  /*0690*/  SYNCS.EXCH.64 URZ, [UR4+0x30], UR6 ;  /* 0x0000300604ff75b2 */ /* 0x0006620008000100 */
[----:B------:R3:W1:Y:S01]  /*06a0*/  SYNCS.EXCH.64 URZ, [UR4+0x18], UR8 ;  /* 0x0000180804ff75b2 */ /* 0x0006620008000100 */
[----:B------:R3:W1:Y:S01]  /*06b0*/  SYNCS.EXCH.64 URZ, [UR4+0x38], UR6 ;  /* 0x0000380604ff75b2 */ /* 0x0006620008000100 */
[----:B------:R-:W-:Y:S01]  /*06c0*/  NOP ;  /* 0x0000000000007918 */ /* 0x000fe20000000000 */
.L_x_9:
[----:B------:R-:W2:Y:S01]  /*06d0*/  SHFL.IDX PT, R0, R57, RZ, 0x1f ;  /* 0x00001fff39007589 */ /* 0x000ea200000e0000 */
[----:B------:R-:W-:Y:S01]  /*06e0*/  NOP ;  /* 0x0000000000007918 */ /* 0x000fe20000000000 */
[----:B--2---:R-:W-:-:S13]  /*06f0*/  ISETP.NE.AND P1, PT, R0, 0x1, PT ;  /* 0x000000010000780c */ /* 0x004fda0003f25270 */
[----:B------:R-:W-:Y:S05]  /*0700*/  @P1 BRA `(.L_x_10) ;  /* 0x0000000000541947 */ /* 0x000fea0003800000 */
[----:B---3--:R-:W-:Y:S01]  /*0710*/  UMOV UR4, 0x400 ;  /* 0x0000040000047882 */ /* 0x008fe20000000000 */
        /* <DEDUP_REMOVED lines=10> */
[----:B------:R-:W2:Y:S02]  /*07c0*/  FENCE.VIEW.ASYNC.S ;  /* 0x00000000000073c6 */ /* 0x000ea40000000000 */
[----:B--2---:R2:W3:Y:S08]  /*07d0*/  SYNCS.EXCH.64 URZ, [UR4+0x40], UR8 ;  /* 0x0000400804ff75b2 */ /* 0x0044f00008000100 */
        /* <DEDUP_REMOVED lines=8> */
.L_x_10:
[----:B------:R-:W4:Y:S01]  /*0860*/  SHFL.IDX PT, R0, R57, RZ, 0x1f ;  /* 0x00001fff39007589 */ /* 0x000f2200000e0000 */
[----:B------:R-:W-:Y:S01]  /*0870*/  NOP ;  /* 0x0000000000007918 */ /* 0x000fe20000000000 */
[----:B----4-:R-:W-:-:S13]  /*0880*/  ISETP.NE.AND P1, PT, R0, 0x3, PT ;  /* 0x000000030000780c */ /* 0x010fda0003f25270 */
[----:B------:R-:W-:Y:S05]  /*0890*/  @P1 BRA `(.L_x_11) ;  /* 0x00000000002c1947 */ /* 0x000fea0003800000 */
[----:B--23--:R-:W-:Y:S01]  /*08a0*/  UMOV UR6, 0x400 ;  /* 0x0000040000067882 */ /* 0x00cfe20000000000 */
[----:B------:R-:W-:Y:S01]  /*08b0*/  UMOV UR4, 0x20 ;  /* 0x0000002000047882 */ /* 0x000fe20000000000 */
[----:B------:R-:W-:Y:S02]  /*08c0*/  ULEA UR6, UR52, UR6, 0x18 ;  /* 0x0000000634067291 */ /* 0x000fe4000f8ec0ff */
[----:B------:R-:W-:-:S04]  /*08d0*/  UIADD3 UR4, UPT, UPT, -UR4, 0x100000, URZ ;  /* 0x0010000004047890 */ /* 0x000fc8000fffe1ff */
[----:B------:R-:W-:Y:S02]  /*08e0*/  USHF.L.U32 UR5, UR4, 0xb, URZ ;  /* 0x0000000b04057899 */ /* 0x000fe400080006ff */
[----:B------:R-:W-:Y:S01]  /*08f0*/  USHF.L.U32 UR4, UR4, 0x1, URZ ;  /* 0x0000000104047899 */ /* 0x000fe200080006ff */
[----:B------:R-:W-:Y:S01]  /*0900*/  ELECT P1, URZ, PT ;  /* 0x0000000000ff782f */ /* 0x000fe20003820000 */
[----:B------:R-:W2:Y:S10]  /*0910*/  FENCE.VIEW.ASYNC.S ;  /* 0x00000000000073c6 */ /* 0x000eb40000000000 */
[----:B--2---:R4:W2:Y:S01]  /*0920*/  SYNCS.EXCH.64 URZ, [UR6+0x80], UR4 ;  /* 0x0000800406ff75b2 */ /* 0x0048a20008000100 */
[----:B------:R4:W3:Y:S02]  /*0930*/  SYNCS.EXCH.64 URZ, [UR6+0x88], UR4 ;  /* 0x0000880406ff75b2 */ /* 0x0008e40008000100 */
[----:B----4-:R-:W-:Y:S01]  /*0940*/  NOP ;  /* 0x0000000000007918 */ /* 0x010fe20000000000 */
.L_x_11:
[----:B------:R-:W4:Y:S01]  /*0950*/  SHFL.IDX PT, R0, R57, RZ, 0x1f ;  /* 0x00001fff39007589 */ /* 0x000f2200000e0000 */
[----:B------:R-:W-:Y:S01]  /*0960*/  NOP ;  /* 0x0000000000007918 */ /* 0x000fe20000000000 */
[----:B----4-:R-:W-:-:S13]  /*0970*/  ISETP.NE.AND P1, PT, R0, 0x4, PT ;  /* 0x000000040000780c */ /* 0x010fda0003f25270 */
[----:B------:R-:W-:Y:S05]  /*0980*/  @P1 BRA `(.L_x_12) ;  /* 0x0000000000481947 */ /* 0x000fea0003800000 */
[----:B--23--:R-:W-:Y:S01]  /*0990*/  UMOV UR4, 0x720 ;  /* 0x0000072000047882 */ /* 0x00cfe20000000000 */
[----:B------:R-:W-:Y:S01]  /*09a0*/  UMOV UR6, 0x400 ;  /* 0x0000040000067882 */ /* 0x000fe20000000000 */
[----:B------:R-:W-:Y:S01]  /*09b0*/  USEL UR4, UR4, 0x620, UP5 ;  /* 0x0000062004047887 */ /* 0x000fe2000a800000 */
        /* <DEDUP_REMOVED lines=10> */
[----:B--2---:R4:W2:Y:S08]  /*0a60*/  SYNCS.EXCH.64 URZ, [UR6+0x90], UR8 ;  /* 0x0000900806ff75b2 */ /* 0x0048b00008000100 */
[----:B------:R4:W3:Y:S01]  /*0a70*/  SYNCS.EXCH.64 URZ, [UR6+0xa0], UR4 ;  /* 0x0000a00406ff75b2 */ /* 0x0008e20008000100 */
[----:B------:R4:W1:Y:S01]  /*0a80*/  SYNCS.EXCH.64 URZ, [UR6+0x98], UR8 ;  /* 0x0000980806ff75b2 */ /* 0x0008620008000100 */
[----:B------:R4:W1:Y:S02]  /*0a90*/  SYNCS.EXCH.64 URZ, [UR6+0xa8], UR4 ;  /* 0x0000a80406ff75b2 */ /* 0x0008640008000100 */
[----:B----4-:R-:W-:Y:S01]  /*0aa0*/  NOP ;  /* 0x0000000000007918 */ /* 0x010fe20000000000 */
.L_x_12:
[----:B------:R-:W4:Y:S01]  /*0ab0*/  SHFL.IDX PT, R0, R57, RZ, 0x1f ;  /* 0x00001fff39007589 */ /* 0x000f2200000e0000 */
[----:B------:R-:W-:Y:S01]  /*0ac0*/  NOP ;  /* 0x0000000000007918 */ /* 0x000fe20000000000 */
[----:B----4-:R-:W-:-:S13]  /*0ad0*/  ISETP.NE.AND P1, PT, R0, 0x5, PT ;  /* 0x000000050000780c */ /* 0x010fda0003f25270 */
[----:B------:R-:W-:Y:S05]  /*0ae0*/  @P1 BRA `(.L_x_13) ;  /* 0x0000000000541947 */ /* 0x000fea0003800000 */
[----:B--23--:R-:W-:Y:S01]  /*0af0*/  UMOV UR4, 0x400 ;  /* 0x0000040000047882 */ /* 0x00cfe20000000000 */
        /* <DEDUP_REMOVED lines=14> */
[----:B------:R4:W1:Y:S01]  /*0be0*/  SYNCS.EXCH.64 URZ, [UR4+0xd8], UR8 ;  /* 0x0000d80804ff75b2 */ /* 0x0008620008000100 */
[----:B------:R4:W1:Y:S01]  /*0bf0*/  SYNCS.EXCH.64 URZ, [UR4+0xc0], UR6 ;  /* 0x0000c00604ff75b2 */ /* 0x0008620008000100 */
[----:B------:R4:W1:Y:S01]  /*0c00*/  SYNCS.EXCH.64 URZ, [UR4+0xe0], UR8 ;  /* 0x0000e00804ff75b2 */ /* 0x0008620008000100 */
[----:B------:R4:W1:Y:S01]  /*0c10*/  SYNCS.EXCH.64 URZ, [UR4+0xc8], UR6 ;  /* 0x0000c80604ff75b2 */ /* 0x0008620008000100 */
[----:B------:R4:W1:Y:S02]  /*0c20*/  SYNCS.EXCH.64 URZ, [UR4+0xe8], UR8 ;  /* 0x0000e80804ff75b2 */ /* 0x0008640008000100 */
[----:B----4-:R-:W-:Y:S01]  /*0c30*/  NOP ;  /* 0x0000000000007918 */ /* 0x010fe20000000000 */
.L_x_13:
[----:B------:R-:W4:Y:S01]  /*0c40*/  SHFL.IDX PT, R0, R57, RZ, 0x1f ;  /* 0x00001fff39007589 */ /* 0x000f2200000e0000 */
[----:B------:R-:W-:Y:S01]  /*0c50*/  ISETP.NE.OR P0, PT, RZ, UR21, !P0 ;  /* 0x00000015ff007c0c */ /* 0x000fe2000c705670 */
        /* <DEDUP_REMOVED lines=12> */
[----:B------:R4:W3:Y:S01]  /*0d20*/  SYNCS.EXCH.64 URZ, [UR4+0x100], UR6 ;  /* 0x0001000604ff75b2 */ /* 0x0008e20008000100 */
[----:B------:R4:W1:Y:S01]  /*0d30*/  SYNCS.EXCH.64 URZ, [UR4+0xf8], UR6 ;  /* 0x0000f80604ff75b2 */ /* 0x0008620008000100 */
[----:B------:R4:W1:Y:S02]  /*0d40*/  SYNCS.EXCH.64 URZ, [UR4+0x108], UR6 ;  /* 0x0001080604ff75b2 */ /* 0x0008640008000100 */
[----:B----4-:R-:W-:Y:S01]  /*0d50*/  NOP ;  /* 0x0000000000007918 */ /* 0x010fe20000000000 */
.L_x_14:
[----:B------:R-:W-:Y:S01]  /*0d60*/  VOTEU.ALL UP0, P0 ;  /* 0x0000000000ff7886 */ /* 0x000fe20000000000 */
[----:B--23--:R-:W-:Y:S01]  /*0d70*/  UMOV UR4, 0x20 ;  /* 0x0000002000047882 */ /* 0x00cfe20000000000 */
[----:B------:R-:W2:Y:S01]  /*0d80*/  LDCU UR28, c[0x0][0x36c] ;  /* 0x00006d80ff1c77ac */ /* 0x000ea20008000800 */
[----:B------:R-:W-:Y:S01]  /*0d90*/  NOP ;  /* 0x0000000000007918 */ /* 0x000fe20000000000 */
[----:B------:R-:W-:Y:S01]  /*0da0*/  LOP3.LUT R0, R69, 0x1f, RZ, 0xc0, !PT ;  /* 0x0000001f45007812 */ /* 0x000fe200078ec0ff */
[----:B------:R-:W-:Y:S01]  /*0db0*/  @!UP0 UMOV UR6, 0x400 ;  /* 0x0000040000068882 */ /* 0x000fe20000000000 */
[----:B------:R-:W-:-:S04]  /*0dc0*/  @!UP0 UIADD3 UR4, UPT, UPT, -UR4, 0x100000, URZ ;  /* 0x0010000004048890 */ /* 0x000fc8000fffe1ff */
[----:B------:R-:W-:Y:S02]  /*0dd0*/  @!UP0 USHF.L.U32 UR5, UR4, 0xb, URZ ;  /* 0x0000000b04058899 */ /* 0x000fe400080006ff */
[----:B------:R-:W-:Y:S02]  /*0de0*/  @!UP0 USHF.L.U32 UR4, UR4, 0x1, URZ ;  /* 0x0000000104048899 */ /* 0x000fe400080006ff */
[----:B------:R-:W-:Y:S01]  /*0df0*/  @!UP0 ULEA UR6, UR52, UR6, 0x18 ;  /* 0x0000000634068291 */ /* 0x000fe2000f8ec0ff */
[----:B------:R-:W-:Y:S01]  /*0e00*/  VOTEU.ALL UP0, P0 ;  /* 0x0000000000ff7886 */ /* 0x000fe20000000000 */
[----:B------:R-:W-:Y:S02]  /*0e10*/  UISETP.NE.AND UP6, UPT, UR21, URZ, UPT ;  /* 0x000000ff1500728c */ /* 0x000fe4000bfc5270 */
[----:B--2---:R-:W-:Y:S01]  /*0e20*/  UISETP.EQ.U32.AND UP1, UPT, UR28, 0x1, UPT ;  /* 0x000000011c00788c */ /* 0x004fe2000bf22070 */
[----:B------:R-:W2:Y:S07]  /*0e30*/  FENCE.VIEW.ASYNC.S ;  /* 0x00000000000073c6 */ /* 0x000eae0000000000 */
[----:B--2---:R2:W3:Y:S01]  /*0e40*/  @!UP0 SYNCS.EXCH.64 URZ, [UR6+0x110], UR4 ;  /* 0x0001100406ff85b2 */ /* 0x0044e20008000100 */
[----:B------:R-:W-:Y:S05]  /*0e50*/  BRA.U !UP1, `(.L_x_15) ;  /* 0x0000000109087547 */ /* 0x000fea000b800000 */
[----:B-1-3--:R-:W-:Y:S01]  /*0e60*/  UCGABAR_ARV ;  /* 0x00000000000079c7 */ /* 0x00afe20008000000 */
[----:B------:R-:W-:Y:S05]  /*0e70*/  BRA `(.L_x_16) ;  /* 0x0000000000047947 */ /* 0x000fea0003800000 */
.L_x_15:
[----:B-1-3--:R-:W-:Y:S01]  /*0e80*/  NOP ;  /* 0x0000000000007918 */ /* 0x00afe20000000000 */
.L_x_16:
[----:B------:R-:W1:Y:S01]  /*0e90*/  S2UR UR20, SR_CTAID.Y ;  /* 0x00000000001479c3 */ /* 0x000e620000002600 */
[----:B------:R-:W-:-:S05]  /*0ea0*/  CS2R.32 R58, SR_CgaSize ;  /* 0x00000000003a7805 */ /* 0x000fca0000008a00 */
[----:B------:R-:W-:-:S05]  /*0eb0*/  IMAD R58, R58, -0xa0, RZ ;  /* 0xffffff603a3a7824 */ /* 0x000fca00078e02ff */
[----:B--2---:R-:W-:-:S14]  /*0ec0*/  R2UR UR4, R58 ;  /* 0x000000003a0472ca */ /* 0x004fdc00000e0000 */
[----:B------:R-:W2:Y:S01]  /*0ed0*/  LDCU UR4, c[0x0][UR4+0x2b4] ;  /* 0x00005680040477ac */ /* 0x000ea20008000800 */
[----:B------:R-:W-:-:S05]  /*0ee0*/  CS2R.32 R58, SR_CgaSize ;  /* 0x00000000003a7805 */ /* 0x000fca0000008a00 */
[----:B------:R-:W-:-:S05]  /*0ef0*/  IMAD R58, R58, -0xa0, RZ ;  /* 0xffffff603a3a7824 */ /* 0x000fca00078e02ff */
[----:B------:R-:W-:-:S14]  /*0f00*/  R2UR UR5, R58 ;  /* 0x000000003a0572ca */ /* 0x000fdc00000e0000 */
[----:B------:R-:W3:Y:S01]  /*0f10*/  LDCU UR5, c[0x0][UR5+0x2b0] ;  /* 0x00005600050577ac */ /* 0x000ee20008000800 */
[----:B------:R-:W4:Y:S01]  /*0f20*/  S2UR UR25, SR_CTAID.X ;  /* 0x00000000001979c3 */ /* 0x000f220000002500 */
[----:B------:R-:W-:-:S05]  /*0f30*/  CS2R.32 R58, SR_CgaSize ;  /* 0x00000000003a7805 */ /* 0x000fca0000008a00 */
[----:B------:R-:W-:-:S05]  /*0f40*/  IMAD R58, R58, -0xa0, RZ ;  /* 0xffffff603a3a7824 */ /* 0x000fca00078e02ff */
[----:B------:R-:W-:-:S14]  /*0f50*/  R2UR UR8, R58 ;  /* 0x000000003a0872ca */ /* 0x000fdc00000e0000 */
[----:B------:R-:W3:Y:S01]  /*0f60*/  LDCU UR8, c[0x0][UR8+0x2a4] ;  /* 0x00005480080877ac */ /* 0x000ee20008000800 */
[----:B------:R-:W-:-:S05]  /*0f70*/  CS2R.32 R58, SR_CgaSize ;  /* 0x00000000003a7805 */ /* 0x000fca0000008a00 */
[----:B------:R-:W-:-:S05]  /*0f80*/  IMAD R58, R58, -0xa0, RZ ;  /* 0xffffff603a3a7824 */ /* 0x000fca00078e02ff */
[----:B------:R-:W-:-:S14]  /*0f90*/  R2UR UR63, R58 ;  /* 0x000000003a3f72ca */ /* 0x000fdc00000e0000 */
[----:B------:R-:W3:Y:S01]  /*0fa0*/  LDCU UR63, c[0x0][UR63+0x2a0] ;  /* 0x000054003f3f77ac */ /* 0x000ee20008000800 */
[----:B------:R-:W-:Y:S02]  /*0fb0*/  USHF.R.U32.HI UR12, URZ, 0x1, UR52 ;  /* 0x00000001ff0c7899 */ /* 0x000fe40008011634 */
[----:B------:R-:W-:Y:S02]  /*0fc0*/  USHF.R.U32.HI UR11, URZ, 0x2, UR52 ;  /* 0x00000002ff0b7899 */ /* 0x000fe40008011634 */
[----:B------:R-:W-:Y:S02]  /*0fd0*/  USHF.L.U32 UR40, UR52, 0x9, URZ ;  /* 0x0000000934287899 */ /* 0x000fe400080006ff */
[----:B------:R-:W-:Y:S01]  /*0fe0*/  USHF.L.U32 UR39, UR52, 0x8, URZ ;  /* 0x0000000834277899 */ /* 0x000fe200080006ff */
[----:B-1----:R-:W-:Y:S01]  /*0ff0*/  I2FP.F32.U32 R2, UR20 ;  /* 0x0000001400027c45 */ /* 0x002fe20008201000 */
[----:B------:R-:W1:Y:S04]  /*1000*/  LDCU UR24, c[0x0][0xb24] ;  /* 0x00016480ff1877ac */ /* 0x000e680008000800 */
[----:B--2---:R-:W-:Y:S01]  /*1010*/  FMUL R2, R2, UR4 ;  /* 0x0000000402027c20 */ /* 0x004fe20008400000 */
[----:B------:R-:W-:Y:S01]  /*1020*/  ULOP3.LUT UR4, UR68, 0x4, UR52, 0xf8, !UPT ;  /* 0x0000000444047892 */ /* 0x000fe2000f8ef834 */
[----:B----4-:R-:W-:Y:S01]  /*1030*/  I2FP.F32.U32 R3, UR25 ;  /* 0x0000001900037c45 */ /* 0x010fe20008201000 */
[----:B------:R-:W2:Y:S03]  /*1040*/  LDCU UR42, c[0x0][0xb24] ;  /* 0x00016480ff2a77ac */ /* 0x000ea60008000800 */
[----:B------:R-:W4:Y:S01]  /*1050*/  F2I.U32.TRUNC.NTZ R2, R2 ;  /* 0x0000000200027305 */ /* 0x000f22000020f000 */
[----:B---3--:R-:W-:Y:S01]  /*1060*/  FMUL R3, R3, UR5 ;  /* 0x0000000503037c20 */ /* 0x008fe20008400000 */
[----:B------:R-:W-:-:S02]  /*1070*/  UISETP.GT.U32.AND UP0, UPT, UR4, 0xffff, UPT ;  /* 0x0000ffff0400788c */ /* 0x000fc4000bf04070 */
[----:B------:R-:W-:Y:S02]  /*1080*/  ULOP3.LUT UR5, UR52, 0x3, URZ, 0xc0, !UPT ;  /* 0x0000000334057892 */ /* 0x000fe4000f8ec0ff */
[----:B------:R-:W-:Y:S02]  /*1090*/  USEL UR31, UR4, 0xffff, !UP0 ;  /* 0x0000ffff041f7887 */ /* 0x000fe4000c000000 */
[----:B------:R-:W3:Y:S01]  /*10a0*/  F2I.U32.TRUNC.NTZ R3, R3 ;  /* 0x0000000300037305 */ /* 0x000ee2000020f000 */
[----:B------:R-:W-:Y:S01]  /*10b0*/  UISETP.GT.U32.AND UP1, UPT, UR5, 0xffff, UPT ;  /* 0x0000ffff0500788c */ /* 0x000fe2000bf24070 */
[----:B------:R-:W1:Y:S01]  /*10c0*/  LDCU UR27, c[0x0][0xb30] ;  /* 0x00016600ff1b77ac */ /* 0x000e620008000800 */
[----:B----4-:R-:W-:Y:S02]  /*10d0*/  R2UR UR7, R2 ;  /* 0x00000000020772ca */ /* 0x010fe400000e0000 */
[----:B------:R-:W-:Y:S01]  /*10e0*/  USEL UR37, UR5, 0xffff, !UP1 ;  /* 0x0000ffff05257887 */ /* 0x000fe2000c800000 */
[----:B------:R-:W-:Y:S01]  /*10f0*/  PRMT R2, RZ, 0x7610, R2 ;  /* 0x00007610ff027816 */ /* 0x000fe20000000002 */
[----:B------:R-:W-:Y:S01]  /*1100*/  UMOV UR13, 0x11 ;  /* 0x00000011000d7882 */ /* 0x000fe20000000000 */
[----:B------:R-:W-:Y:S01]  /*1110*/  UMOV UR14, 0x5 ;  /* 0x00000005000e7882 */ /* 0x000fe20000000000 */
[----:B---3--:R-:W-:-:S02]  /*1120*/  R2UR UR6, R3 ;  /* 0x00000000030672ca */ /* 0x008fc400000e0000 */
[----:B------:R-:W-:-:S05]  /*1130*/  PRMT R3, RZ, 0x7610, R3 ;  /* 0x00007610ff037816 */ /* 0x000fca0000000003 */
[----:B------:R-:W-:-:S04]  /*1140*/  UIADD3 UR4, UPT, UPT, -UR7, URZ, URZ ;  /* 0x000000ff07047290 */ /* 0x000fc8000fffe1ff */
[----:B------:R-:W-:Y:S02]  /*1150*/  UIMAD UR4, UR8, UR4, UR20 ;  /* 0x00000004080472a4 */ /* 0x000fe4000f8e0214 */
[----:B------:R-:W-:-:S04]  /*1160*/  UIADD3 UR5, UPT, UPT, -UR6, URZ, URZ ;  /* 0x000000ff06057290 */ /* 0x000fc8000fffe1ff */
[----:B------:R-:W-:Y:S01]  /*1170*/  IMAD.U32 R58, RZ, RZ, UR4 ;  /* 0x00000004ff3a7e24 */ /* 0x000fe2000f8e00ff */
[----:B------:R-:W-:Y:S01]  /*1180*/  UIMAD UR63, UR63, UR5, UR25 ;  /* 0x000000053f3f72a4 */ /* 0x000fe2000f8e0219 */
[----:B-12---:R-:W-:Y:S11]  /*1190*/  BRA.U UP6, `(.L_x_17) ;  /* 0x0000000106687547 */ /* 0x006ff6000b800000 */
[----:B------:R-:W-:Y:S01]  /*11a0*/  R2UR UR15, R58 ;  /* 0x000000003a0f72ca */ /* 0x000fe200000e0000 */
[----:B------:R-:W-:Y:S02]  /*11b0*/  ULOP3.LUT UR4, UR63, 0x2, URZ, 0x3c, !UPT ;  /* 0x000000023f047892 */ /* 0x000fe4000f8e3cff */
[----:B------:R-:W-:-:S10]  /*11c0*/  ULOP3.LUT UR10, UR63, 0xfffffffe, URZ, 0xc0, !UPT ;  /* 0xfffffffe3f0a7892 */ /* 0x000fd4000f8ec0ff */
[----:B------:R-:W-:Y:S02]  /*11d0*/  UISETP.NE.AND UP0, UPT, UR15, URZ, UPT ;  /* 0x000000ff0f00728c */ /* 0x000fe4000bf05270 */
[----:B------:R-:W-:Y:S02]  /*11e0*/  UISETP.NE.AND UP2, UPT, UR15, 0x1, UPT ;  /* 0x000000010f00788c */ /* 0x000fe4000bf45270 */
[----:B------:R-:W-:Y:S02]  /*11f0*/  UISETP.GT.U32.AND UP4, UPT, UR63, 0x1, UP0 ;  /* 0x000000013f00788c */ /* 0x000fe40008784070 */
[----:B------:R-:W-:Y:S02]  /*1200*/  UISETP.GT.U32.AND UP3, UPT, UR63, 0x1, UP2 ;  /* 0x000000013f00788c */ /* 0x000fe40009764070 */
[----:B------:R-:W-:Y:S02]  /*1210*/  UISETP.GT.U32.AND UP1, UPT, UR4, 0x1, UP0 ;  /* 0x000000010400788c */ /* 0x000fe40008724070 */
[----:B------:R-:W-:-:S02]  /*1220*/  UISETP.GT.U32.AND UP0, UPT, UR4, 0x1, UP2 ;  /* 0x000000010400788c */ /* 0x000fc40009704070 */
[----:B------:R-:W-:Y:S02]  /*1230*/  USEL UR6, URZ, 0x1, UP4 ;  /* 0x00000001ff067887 */ /* 0x000fe4000a000000 */
[----:B------:R-:W-:Y:S02]  /*1240*/  USEL UR5, URZ, 0x10, UP3 ;  /* 0x00000010ff057887 */ /* 0x000fe40009800000 */
[----:B------:R-:W-:Y:S02]  /*1250*/  USEL UR4, URZ, 0x2, UP4 ;  /* 0x00000002ff047887 */ /* 0x000fe4000a000000 */
[----:B------:R-:W-:Y:S02]  /*1260*/  USEL UR9, URZ, 0x20, UP3 ;  /* 0x00000020ff097887 */ /* 0x000fe40009800000 */
[----:B------:R-:W-:Y:S02]  /*1270*/  USEL UR8, URZ, 0x4, UP1 ;  /* 0x00000004ff087887 */ /* 0x000fe40008800000 */
[----:B------:R-:W-:-:S02]  /*1280*/  UIADD3 UR4, UPT, UPT, UR4, UR5, UR6 ;  /* 0x0000000504047290 */ /* 0x000fc4000fffe006 */
[----:B------:R-:W-:Y:S02]  /*1290*/  USEL UR6, URZ, 0x8, UP1 ;  /* 0x00000008ff067887 */ /* 0x000fe40008800000 */
[----:B------:R-:W-:Y:S02]  /*12a0*/  USEL UR7, URZ, 0x40, UP0 ;  /* 0x00000040ff077887 */ /* 0x000fe40008000000 */
[----:B------:R-:W-:Y:S02]  /*12b0*/  UIADD3 UR5, UPT, UPT, UR8, UR9, UR4 ;  /* 0x0000000908057290 */ /* 0x000fe4000fffe004 */
[----:B------:R-:W-:Y:S02]  /*12c0*/  ULEA UR4, UR15, UR10, 0x2 ;  /* 0x0000000a0f047291 */ /* 0x000fe4000f8e10ff */
[----:B------:R-:W-:Y:S02]  /*12d0*/  USEL UR8, URZ, 0x80, UP0 ;  /* 0x00000080ff087887 */ /* 0x000fe40008000000 */
[----:B------:R-:W-:-:S03]  /*12e0*/  UIADD3 UR5, UPT, UPT, UR6, UR7, UR5 ;  /* 0x0000000706057290 */ /* 0x000fc6000fffe005 */
[----:B------:R-:W-:Y:S01]  /*12f0*/  UMOV UR6, 0x3 ;  /* 0x0000000300067882 */ /* 0x000fe20000000000 */
[----:B------:R-:W-:Y:S02]  /*1300*/  UIADD3 UR5, UPT, UPT, UR5, UR8, URZ ;  /* 0x0000000805057290 */ /* 0x000fe4000fffe0ff */
[----:B------:R-:W-:-:S04]  /*1310*/  USHF.L.U32 UR4, UR6, UR4, URZ ;  /* 0x0000000406047299 */ /* 0x000fc800080006ff */
[----:B------:R-:W-:Y:S02]  /*1320*/  MOV R3, UR5 ;  /* 0x0000000500037c02 */ /* 0x000fe40008000f00 */
[----:B------:R-:W-:-:S07]  /*1330*/  IMAD.U32 R2, RZ, RZ, UR4 ;  /* 0x00000004ff027e24 */ /* 0x000fce000f8e00ff */
.L_x_17:
[----:B------:R-:W1:Y:S01]  /*1340*/  S2UR UR36, SR_CTAID.Z ;  /* 0x00000000002479c3 */ /* 0x000e620000002700 */
[----:B------:R-:W-:Y:S02]  /*1350*/  UISETP.GE.AND UP0, UPT, UR24, 0x1, UPT ;  /* 0x000000011800788c */ /* 0x000fe4000bf06270 */
[----:B------:R-:W-:Y:S02]  /*1360*/  ULOP3.LUT UR37, UR37, 0xffff, URZ, 0xc0, !UPT ;  /* 0x0000ffff25257892 */ /* 0x000fe4000f8ec0ff */
[----:B------:R-:W-:Y:S02]  /*1370*/  ULOP3.LUT UR31, UR31, 0xffff, URZ, 0xc0, !UPT ;  /* 0x0000ffff1f1f7892 */ /* 0x000fe4000f8ec0ff */
[----:B------:R-:W-:Y:S02]  /*1380*/  UISETP.NE.AND UP3, UPT, UR21, 0x2, UPT ;  /* 0x000000021500788c */ /* 0x000fe4000bf65270 */
[----:B------:R-:W-:Y:S02]  /*1390*/  ULOP3.LUT UR57, UR12, 0x1, URZ, 0xc0, !UPT ;  /* 0x000000010c397892 */ /* 0x000fe4000f8ec0ff */
[----:B------:R-:W-:-:S02]  /*13a0*/  ULOP3.LUT UR55, UR11, 0x1, URZ, 0xc0, !UPT ;  /* 0x000000010b377892 */ /* 0x000fc4000f8ec0ff */
[----:B------:R-:W-:Y:S02]  /*13b0*/  ULOP3.LUT UR40, UR40, 0x800, URZ, 0xc0, !UPT ;  /* 0x0000080028287892 */ /* 0x000fe4000f8ec0ff */
[----:B------:R-:W-:Y:S02]  /*13c0*/  ULOP3.LUT UR39, UR39, 0x200, URZ, 0xc0, !UPT ;  /* 0x0000020027277892 */ /* 0x000fe4000f8ec0ff */
[----:B------:R-:W-:Y:S02]  /*13d0*/  USHF.L.U32 UR37, UR13, UR37, URZ ;  /* 0x000000250d257299 */ /* 0x000fe400080006ff */
[----:B------:R-:W-:Y:S01]  /*13e0*/  USHF.L.U32 UR31, UR14, UR31, URZ ;  /* 0x0000001f0e1f7299 */ /* 0x000fe200080006ff */
[----:B------:R-:W-:Y:S01]  /*13f0*/  UMOV UR16, UR25 ;  /* 0x0000001900107c82 */ /* 0x000fe20008000000 */
[----:B------:R-:W-:Y:S10]  /*1400*/  BRA.U !UP0, `(.L_x_18) ;  /* 0x0000000108d47547 */ /* 0x000ff4000b800000 */
[----:B------:R-:W2:Y:S01]  /*1410*/  LDCU.128 UR12, c[0x0][0xb10] ;  /* 0x00016200ff0c77ac */ /* 0x000ea20008000c00 */
[----:B------:R-:W3:Y:S01]  /*1420*/  LDCU UR6, c[0x0][0x370] ;  /* 0x00006e00ff0677ac */ /* 0x000ee20008000800 */
[----:B------:R-:W4:Y:S01]  /*1430*/  LDCU UR5, c[0x0][0x374] ;  /* 0x00006e80ff0577ac */ /* 0x000f220008000800 */
[----:B------:R-:W1:Y:S01]  /*1440*/  LDCU UR26, c[0x0][0xb0c] ;  /* 0x00016180ff1a77ac */ /* 0x000e620008000800 */
[----:B------:R-:W1:Y:S01]  /*1450*/  LDCU UR4, c[0x0][0xb20] ;  /* 0x00016400ff0477ac */ /* 0x000e620008000800 */
[----:B------:R-:W1:Y:S01]  /*1460*/  LDCU.64 UR8, c[0x0][0xb28] ;  /* 0x00016500ff0877ac */ /* 0x000e620008000a00 */
[----:B--2---:R-:W-:Y:S02]  /*1470*/  UISETP.NE.AND UP0, UPT, UR14, 0x1, UPT ;  /* 0x000000010e00788c */ /* 0x004fe4000bf05270 */
[----:B----4-:R-:W-:Y:S02]  /*1480*/  UIMAD.WIDE.U32 UR10, UR5, UR15, URZ ;  /* 0x0000000f050a72a5 */ /* 0x010fe4000f8e00ff */
[----:B---3--:R-:W-:-:S02]  /*1490*/  UIMAD.WIDE.U32 UR18, UR6, UR12, URZ ;  /* 0x0000000c061272a5 */ /* 0x008fc4000f8e00ff */
[----:B-1----:R-:W-:Y:S02]  /*14a0*/  UISETP.NE.AND UP1, UPT, UR26, 0x1, UPT ;  /* 0x000000011a00788c */ /* 0x002fe4000bf25270 */
[----:B------:R-:W-:Y:S01]  /*14b0*/  UISETP.NE.AND UP2, UPT, UR24, 0x1, UPT ;  /* 0x000000011800788c */ /* 0x000fe2000bf45270 */
[----:B------:R-:W-:Y:S02]  /*14c0*/  UMOV UR10, UR11 ;  /* 0x0000000b000a7c82 */ /* 0x000fe40008000000 */
[----:B------:R-:W-:Y:S01]  /*14d0*/  UMOV UR18, UR19 ;  /* 0x0000001300127c82 */ /* 0x000fe20008000000 */
[----:B------:R-:W-:Y:S02]  /*14e0*/  @UP0 USHF.R.U32.HI UR5, URZ, UR4, UR10 ;  /* 0x00000004ff050299 */ /* 0x000fe4000801160a */
[----:B------:R-:W-:Y:S02]  /*14f0*/  UIMAD.WIDE.U32 UR22, UR20, UR15, URZ ;  /* 0x0000000f141672a5 */ /* 0x000fe4000f8e00ff */
[----:B------:R-:W-:-:S02]  /*1500*/  UIMAD.WIDE.U32 UR10, UR5, UR8, URZ ;  /* 0x00000008050a72a5 */ /* 0x000fc4000f8e00ff */
[----:B------:R-:W-:Y:S02]  /*1510*/  @UP1 USHF.R.U32.HI UR6, URZ, UR13, UR18 ;  /* 0x0000000dff061299 */ /* 0x000fe40008011612 */
[----:B------:R-:W-:Y:S02]  /*1520*/  UIMAD.WIDE.U32 UR16, UR25, UR12, URZ ;  /* 0x0000000c191072a5 */ /* 0x000fe4000f8e00ff */
[----:B------:R-:W-:Y:S01]  /*1530*/  UIMAD.WIDE.U32 UR18, UR6, UR8, URZ ;  /* 0x00000008061272a5 */ /* 0x000fe2000f8e00ff */
[----:B------:R-:W-:Y:S01]  /*1540*/  UMOV UR22, UR23 ;  /* 0x0000001700167c82 */ /* 0x000fe20008000000 */
[----:B------:R-:W-:Y:S01]  /*1550*/  UMOV UR10, UR11 ;  /* 0x0000000b000a7c82 */ /* 0x000fe20008000000 */
[----:B------:R-:W-:Y:S02]  /*1560*/  USHF.R.U32.HI UR22, URZ, UR4, UR22 ;  /* 0x00000004ff167299 */ /* 0x000fe40008011616 */
[----:B------:R-:W-:Y:S02]  /*1570*/  @UP2 USHF.R.U32.HI UR5, URZ, UR9, UR10 ;  /* 0x00000009ff052299 */ /* 0x000fe4000801160a */
[----:B------:R-:W-:Y:S01]  /*1580*/  UMOV UR7, UR19 ;  /* 0x0000001300077c82 */ /* 0x000fe20008000000 */
[----:B------:R-:W-:Y:S01]  /*1590*/  UMOV UR16, UR17 ;  /* 0x0000001100107c82 */ /* 0x000fe20008000000 */
[----:B------:R-:W-:-:S02]  /*15a0*/  @UP2 USHF.R.U32.HI UR6, URZ, UR9, UR7 ;  /* 0x00000009ff062299 */ /* 0x000fc40008011607 */
[----:B------:R-:W-:Y:S02]  /*15b0*/  USHF.R.U32.HI UR16, URZ, UR13, UR16 ;  /* 0x0000000dff107299 */ /* 0x000fe40008011610 */
[----:B------:R-:W-:Y:S02]  /*15c0*/  USEL UR4, UR20, UR22, !UP0 ;  /* 0x0000001614047287 */ /* 0x000fe4000c000000 */
[----:B------:R-:W-:Y:S02]  /*15d0*/  UIMAD UR7, UR5, UR24, URZ ;  /* 0x00000018050772a4 */ /* 0x000fe4000f8e02ff */
[----:B------:R-:W-:Y:S02]  /*15e0*/  USEL UR5, UR25, UR16, !UP1 ;  /* 0x0000001019057287 */ /* 0x000fe4000c800000 */
[----:B------:R-:W-:Y:S02]  /*15f0*/  UIMAD UR12, UR6, UR24, URZ ;  /* 0x00000018060c72a4 */ /* 0x000fe4000f8e02ff */
[----:B------:R-:W-:-:S02]  /*1600*/  UISETP.GE.AND UP0, UPT, UR4, UR7, UPT ;  /* 0x000000070400728c */ /* 0x000fc4000bf06270 */
[----:B------:R-:W-:Y:S02]  /*1610*/  UIMAD.WIDE.U32 UR10, UR4, UR8, URZ ;  /* 0x00000008040a72a5 */ /* 0x000fe4000f8e00ff */
[----:B------:R-:W-:Y:S02]  /*1620*/  UISETP.GE.OR UP0, UPT, UR5, UR12, UP0 ;  /* 0x0000000c0500728c */ /* 0x000fe40008706670 */
[----:B------:R-:W-:Y:S02]  /*1630*/  UIMAD.WIDE.U32 UR12, UR5, UR8, URZ ;  /* 0x00000008050c72a5 */ /* 0x000fe4000f8e00ff */
[----:B------:R-:W-:Y:S01]  /*1640*/  UIADD3 UR10, UPT, UPT, -UR4, URZ, URZ ;  /* 0x000000ff040a7290 */ /* 0x000fe2000fffe1ff */
[----:B------:R-:W-:Y:S01]  /*1650*/  UMOV UR8, UR11 ;  /* 0x0000000b00087c82 */ /* 0x000fe20008000000 */
[----:B------:R-:W-:Y:S02]  /*1660*/  UIADD3 UR16, UPT, UPT, -UR5, URZ, URZ ;  /* 0x000000ff05107290 */ /* 0x000fe4000fffe1ff */
[----:B------:R-:W-:-:S03]  /*1670*/  USHF.R.U32.HI UR8, URZ, UR9, UR8 ;  /* 0x00000009ff087299 */ /* 0x000fc60008011608 */
[----:B------:R-:W-:Y:S01]  /*1680*/  @!UP0 UMOV UR7, UR13 ;  /* 0x0000000d00078c82 */ /* 0x000fe20008000000 */
[----:B------:R-:W-:Y:S02]  /*1690*/  UIMAD UR20, UR14, UR10, UR20 ;  /* 0x0000000a0e1472a4 */ /* 0x000fe4000f8e0214 */
[----:B------:R-:W-:Y:S02]  /*16a0*/  USEL UR8, UR4, UR8, !UP2 ;  /* 0x0000000804087287 */ /* 0x000fe4000d000000 */
[----:B------:R-:W-:Y:S02]  /*16b0*/  @!UP0 USHF.R.U32.HI UR7, URZ, UR9, UR7 ;  /* 0x00000009ff078299 */ /* 0x000fe40008011607 */
[----:B------:R-:W-:Y:S02]  /*16c0*/  UIADD3 UR9, UPT, UPT, -UR8, URZ, URZ ;  /* 0x000000ff08097290 */ /* 0x000fe4000fffe1ff */
[----:B------:R-:W-:Y:S02]  /*16d0*/  @!UP0 USEL UR7, UR5, UR7, !UP2 ;  /* 0x0000000705078287 */ /* 0x000fe4000d000000 */
[----:B------:R-:W-:-:S02]  /*16e0*/  UIMAD UR9, UR24, UR9, UR4 ;  /* 0x00000009180972a4 */ /* 0x000fc4000f8e0204 */
[----:B------:R-:W-:Y:S02]  /*16f0*/  @!UP0 UIADD3 UR8, UPT, UPT, UR8, -UR7, URZ ;  /* 0x8000000708088290 */ /* 0x000fe4000fffe0ff */
[----:B------:R-:W-:Y:S02]  /*1700*/  @!UP0 UIMAD UR6, UR9, UR6, UR7 ;  /* 0x00000006090682a4 */ /* 0x000fe4000f8e0207 */
[----:B------:R-:W-:Y:S02]  /*1710*/  @!UP0 UIMAD UR4, UR8, UR24, UR5 ;  /* 0x00000018080482a4 */ /* 0x000fe4000f8e0205 */
[----:B------:R-:W-:Y:S02]  /*1720*/  UIMAD UR16, UR26, UR16, UR25 ;  /* 0x000000101a1072a4 */ /* 0x000fe4000f8e0219 */
[----:B------:R-:W-:Y:S01]  /*1730*/  UIMAD UR20, UR4, UR14, UR20 ;  /* 0x0000000e041472a4 */ /* 0x000fe2000f8e0214 */
[----:B------:R-:W-:Y:S02]  /*1740*/  @!UP0 UMOV UR5, UR6 ;  /* 0x0000000600058c82 */ /* 0x000fe40008000000 */
[----:B------:R-:W-:-:S12]  /*1750*/  UIMAD UR16, UR5, UR26, UR16 ;  /* 0x0000001a051072a4 */ /* 0x000fd8000f8e0210 */
.L_x_18:
[----:B------:R-:W-:-:S09]  /*1760*/  UISETP.NE.AND UP0, UPT, UR27, 0x1, UPT ;  /* 0x000000011b00788c */ /* 0x000fd2000bf05270 */
[----:B------:R-:W-:Y:S05]  /*1770*/  BRA.U UP0, `(.L_x_19) ;  /* 0x0000000100447547 */ /* 0x000fea000b800000 */
[----:B------:R-:W2:Y:S01]  /*1780*/  LDCU.128 UR8, c[0x0][0xb10] ;  /* 0x00016200ff0877ac */ /* 0x000ea20008000c00 */
[----:B------:R-:W3:Y:S01]  /*1790*/  LDCU UR12, c[0x0][0xb0c] ;  /* 0x00016180ff0c77ac */ /* 0x000ee20008000800 */
[----:B------:R-:W4:Y:S01]  /*17a0*/  LDCU UR13, c[0x0][0xb20] ;  /* 0x00016400ff0d77ac */ /* 0x000f220008000800 */
[----:B--2---:R-:W-:Y:S02]  /*17b0*/  UIMAD.WIDE.U32 UR6, UR16, UR8, URZ ;  /* 0x00000008100672a5 */ /* 0x004fe4000f8e00ff */
[----:B------:R-:W-:Y:S02]  /*17c0*/  UIMAD.WIDE.U32 UR4, UR20, UR11, URZ ;  /* 0x0000000b140472a5 */ /* 0x000fe4000f8e00ff */
[----:B---3--:R-:W-:Y:S02]  /*17d0*/  UISETP.NE.AND UP1, UPT, UR12, 0x1, UPT ;  /* 0x000000010c00788c */ /* 0x008fe4000bf25270 */
[----:B------:R-:W-:Y:S01]  /*17e0*/  UISETP.NE.AND UP0, UPT, UR10, 0x1, UPT ;  /* 0x000000010a00788c */ /* 0x000fe2000bf05270 */
[----:B------:R-:W-:-:S02]  /*17f0*/  UMOV UR6, UR7 ;  /* 0x0000000700067c82 */ /* 0x000fc40008000000 */
[----:B------:R-:W-:Y:S01]  /*1800*/  UMOV UR4, UR5 ;  /* 0x0000000500047c82 */ /* 0x000fe20008000000 */
[----:B------:R-:W-:Y:S02]  /*1810*/  USHF.R.U32.HI UR9, URZ, UR9, UR6 ;  /* 0x00000009ff097299 */ /* 0x000fe40008011606 */
[----:B----4-:R-:W-:Y:S02]  /*1820*/  USHF.R.U32.HI UR4, URZ, UR13, UR4 ;  /* 0x0000000dff047299 */ /* 0x010fe40008011604 */
[----:B------:R-:W-:Y:S02]  /*1830*/  USEL UR5, UR16, UR9, !UP1 ;  /* 0x0000000910057287 */ /* 0x000fe4000c800000 */
[----:B------:R-:W-:-:S04]  /*1840*/  USEL UR4, UR20, UR4, !UP0 ;  /* 0x0000000414047287 */ /* 0x000fc8000c000000 */
[----:B------:R-:W-:Y:S02]  /*1850*/  UIADD3 UR6, UPT, UPT, -UR4, UR5, URZ ;  /* 0x0000000504067290 */ /* 0x000fe4000fffe1ff */
[----:B------:R-:W-:Y:S02]  /*1860*/  UIADD3 UR4, UPT, UPT, UR4, -UR5, URZ ;  /* 0x8000000504047290 */ /* 0x000fe4000fffe0ff */
[----:B------:R-:W-:Y:S02]  /*1870*/  UIMAD UR20, UR6, UR10, UR20 ;  /* 0x0000000a061472a4 */ /* 0x000fe4000f8e0214 */
[----:B------:R-:W-:-:S12]  /*1880*/  UIMAD UR16, UR4, UR12, UR16 ;  /* 0x0000000c041072a4 */ /* 0x000fd8000f8e0210 */
.L_x_19:
[----:B------:R-:W-:-:S09]  /*1890*/  UISETP.EQ.U32.AND UP0, UPT, UR28, 0x1, UPT ;  /* 0x000000011c00788c */ /* 0x000fd2000bf02070 */
[----:B------:R-:W-:Y:S05]  /*18a0*/  BRA.U !UP0, `(.L_x_20) ;  /* 0x00000001080c7547 */ /* 0x000fea000b800000 */
[----:B------:R-:W-:Y:S01]  /*18b0*/  UCGABAR_WAIT ;  /* 0x0000000000007dc7 */ /* 0x000fe20008000000 */
[----:B------:R-:W-:Y:S01]  /*18c0*/  CCTL.IVALL ;  /* 0x00000000ff00798f */ /* 0x000fe20002000000 */
[----:B------:R-:W-:Y:S05]  /*18d0*/  BRA `(.L_x_21) ;  /* 0x0000000000047947 */ /* 0x000fea0003800000 */
.L_x_20:
[----:B------:R-:W-:Y:S06]  /*18e0*/  BAR.SYNC.DEFER_BLOCKING 0x0 ;  /* 0x0000000000007b1d */ /* 0x000fec0000010000 */
.L_x_21:
[----:B------:R-:W-:Y:S05]  /*18f0*/  BRA.U UP3, `(.L_x_22) ;  /* 0x0000001503907547 */ /* 0x000fea000b800000 */
[----:B------:R-:W2:Y:S01]  /*1900*/  LDCU UR6, c[0x0][0x38c] ;  /* 0x00007180ff0677ac */ /* 0x000ea20008000800 */
[----:B------:R-:W-:Y:S01]  /*1910*/  PLOP3.LUT P2, PT, PT, PT, UP5, 0x80, 0x8 ;  /* 0x000000000008781c */ /* 0x000fe20003f4f058 */
[----:B------:R-:W-:Y:S01]  /*1920*/  IMAD.MOV.U32 R12, RZ, RZ, 0x1 ;  /* 0x00000001ff0c7424 */ /* 0x000fe200078e00ff */
[----:B------:R-:W-:Y:S01]  /*1930*/  ISETP.NE.AND P3, PT, R0, RZ, P4 ;  /* 0x000000ff0000720c */ /* 0x000fe20002765270 */
[----:B------:R-:W-:Y:S01]  /*1940*/  USHF.L.U32 UR7, UR25, 0x5, URZ ;  /* 0x0000000519077899 */ /* 0x000fe200080006ff */
[----:B------:R-:W-:Y:S01]  /*1950*/  PLOP3.LUT P2, PT, P2, PT, PT, 0x8, 0x80 ;  /* 0x000000000080781c */ /* 0x000fe2000174e170 */
[----:B------:R-:W-:Y:S01]  /*1960*/  USHF.L.U32 UR8, UR25, 0x7, URZ ;  /* 0x0000000719087899 */ /* 0x000fe200080006ff */
[----:B------:R-:W-:Y:S01]  /*1970*/  CS2R R10, SRZ ;  /* 0x00000000000a7805 */ /* 0x000fe2000001ff00 */
[----:B------:R-:W-:Y:S01]  /*1980*/  UISETP.NE.AND UP1, UPT, UR21, URZ, UPT ;  /* 0x000000ff1500728c */ /* 0x000fe2000bf25270 */
[----:B------:R-:W-:Y:S01]  /*1990*/  IMAD.MOV.U32 R9, RZ, RZ, RZ ;  /* 0x000000ffff097224 */ /* 0x000fe200078e00ff */
[----:B------:R-:W3:Y:S01]  /*19a0*/  LDCU UR50, c[0x0][0x370] ;  /* 0x00006e00ff3277ac */ /* 0x000ee20008000800 */
[----:B------:R-:W-:Y:S01]  /*19b0*/  IMAD.MOV.U32 R8, RZ, RZ, 0x1 ;  /* 0x00000001ff087424 */ /* 0x000fe200078e00ff */
[----:B------:R-:W-:Y:S01]  /*19c0*/  USEL UR38, UR41, 0x2, UP1 ;  /* 0x0000000229267887 */ /* 0x000fe20008800000 */
[----:B------:R-:W4:Y:S01]  /*19d0*/  LDCU.64 UR46, c[0x0][0x348] ;  /* 0x00006900ff2e77ac */ /* 0x000f220008000a00 */
[----:B--2---:R-:W-:-:S02]  /*19e0*/  UIADD3 UR5, UPT, UPT, UR6, 0x3f, URZ ;  /* 0x0000003f06057890 */ /* 0x004fc4000fffe0ff */
[----:B------:R-:W-:Y:S02]  /*19f0*/  UIADD3 UR58, UPT, UPT, UR6, 0x7e, URZ ;  /* 0x0000007e063a7890 */ /* 0x000fe4000fffe0ff */
[----:B------:R-:W-:Y:S01]  /*1a00*/  USHF.R.S32.HI UR4, URZ, 0x1f, UR5 ;  /* 0x0000001fff047899 */ /* 0x000fe20008011405 */
[----:B------:R-:W2:Y:S03]  /*1a10*/  LDCU UR49, c[0x0][0x374] ;  /* 0x00006e80ff3177ac */ /* 0x000ea60008000800 */
[----:B------:R-:W-:Y:S02]  /*1a20*/  ULEA.HI UR4, UR4, UR5, URZ, 0x6 ;  /* 0x0000000504047291 */ /* 0x000fe4000f8f30ff */
[----:B------:R-:W-:Y:S02]  /*1a30*/  UIADD3 UR5, UPT, UPT, UR6, -0x1, URZ ;  /* 0xffffffff06057890 */ /* 0x000fe4000fffe0ff */
[----:B------:R-:W-:-:S02]  /*1a40*/  USHF.R.S32.HI UR53, URZ, 0x6, UR4 ;  /* 0x00000006ff357899 */ /* 0x000fc40008011404 */
[----:B------:R-:W-:Y:S02]  /*1a50*/  UISETP.GE.U32.AND UP2, UPT, UR5, -0x7f, UPT ;  /* 0xffffff810500788c */ /* 0x000fe4000bf46070 */
[----:B------:R-:W-:Y:S02]  /*1a60*/  UISETP.LT.U32.AND UP0, UPT, UR53, 0x4, UPT ;  /* 0x000000043500788c */ /* 0x000fe4000bf01070 */
[----:B------:R-:W-:Y:S02]  /*1a70*/  ULOP3.LUT UR6, UR7, 0x20, URZ, 0xc0, !UPT ;  /* 0x0000002007067892 */ /* 0x000fe4000f8ec0ff */
[----:B------:R-:W-:Y:S02]  /*1a80*/  USEL UR51, UR53, 0x4, UP0 ;  /* 0x0000000435337887 */ /* 0x000fe40008000000 */
[----:B------:R-:W-:Y:S02]  /*1a90*/  ULOP3.LUT UR5, UR8, 0x80, URZ, 0xc0, !UPT ;  /* 0x0000008008057892 */ /* 0x000fe4000f8ec0ff */
[----:B------:R-:W-:-:S02]  /*1aa0*/  UIADD3 UR4, UPT, UPT, UR51, -0x1, URZ ;  /* 0xffffffff33047890 */ /* 0x000fc4000fffe0ff */
[----:B------:R-:W-:Y:S02]  /*1ab0*/  @UP2 UIADD3 UR4, UPT, UPT, UR51, URZ, URZ ;  /* 0x000000ff33042290 */ /* 0x000fe4000fffe0ff */
[----:B------:R-:W-:Y:S02]  /*1ac0*/  ULEA UR57, UR57, UR6, 0x4 ;  /* 0x0000000639397291 */ /* 0x000fe4000f8e20ff */
[----:B------:R-:W-:Y:S02]  /*1ad0*/  ULEA UR55, UR55, UR5, 0x6 ;  /* 0x0000000537377291 */ /* 0x000fe4000f8e30ff */
[----:B------:R-:W-:Y:S02]  /*1ae0*/  UIADD3 UR56, UPT, UPT, UR53, -UR51, URZ ;  /* 0x8000003335387290 */ /* 0x000fe4000fffe0ff */
[----:B------:R-:W-:Y:S02]  /*1af0*/  UIADD3 UR41, UPT, UPT, UR4, 0x1, URZ ;  /* 0x0000000104297890 */ /* 0x000fe4000fffe0ff */
[----:B------:R-:W-:Y:S01]  /*1b00*/  UIADD3 UR54, UPT, UPT, -UR4, URZ, URZ ;  /* 0x000000ff04367290 */ /* 0x000fe2000fffe1ff */
[----:B--234-:R-:W-:-:S11]  /*1b10*/  UMOV UR29, URZ ;  /* 0x000000ff001d7c82 */ /* 0x01cfd60008000000 */
.L_x_46:
[----:B------:R-:W-:Y:S01]  /*1b20*/  UISETP.NE.AND UP0, UPT, UR52, URZ, UPT ;  /* 0x000000ff3400728c */ /* 0x000fe2000bf05270 */
[----:B------:R-:W2:Y:S08]  /*1b30*/  S2UR UR52, SR_CgaCtaId ;  /* 0x00000000003479c3 */ /* 0x000eb00000008800 */
[----:B---3--:R-:W-:Y:S05]  /*1b40*/  BRA.U UP0, `(.L_x_23) ;  /* 0x0000000100347547 */ /* 0x008fea000b800000 */
[----:B------:R-:W3:Y:S01]  /*1b50*/  S2R R0, SR_CgaCtaId ;  /* 0x0000000000007919 */ /* 0x000ee20000008800 */
[----:B------:R-:W-:-:S04]  /*1b60*/  MOV R2, 0x400 ;  /* 0x0000040000027802 */ /* 0x000fc80000000f00 */
[----:B---3--:R-:W-:Y:S02]  /*1b70*/  LEA R0, R0, R2, 0x18 ;  /* 0x0000000200007211 */ /* 0x008fe400078ec0ff */
[----:B------:R-:W-:-:S03]  /*1b80*/  SHF.L.U32 R2, R8, 0x1f, RZ ;  /* 0x0000001f08027819 */ /* 0x000fc600000006ff */
[----:B------:R-:W-:-:S04]  /*1b90*/  IMAD R0, R9, 0x8, R0 ;  /* 0x0000000809007824 */ /* 0x000fc800078e0200 */
[----:B------:R-:W3:Y:S02]  /*1ba0*/  SYNCS.PHASECHK.TRANS64.TRYWAIT P0, [R0+URZ+0x100], R2 ;  /* 0x00010002000075a7 */ /* 0x000ee400080011ff */
[----:B---3--:R-:W-:Y:S05]  /*1bb0*/  @!P0 BRA `(.L_x_24) ;  /* 0x0000007400f48947 */ /* 0x008fea0003800000 */
.L_x_153:
[----:B------:R-:W-:Y:S01]  /*1bc0*/  VIADD R9, R9, 0x1 ;  /* 0x0000000109097836 */ /* 0x000fe20000000000 */
[----:B------:R3:W-:Y:S04]  /*1bd0*/  SYNCS.ARRIVE.TRANS64.A1T0 RZ, [R0+URZ+0xf0], RZ ;  /* 0x0000f0ff00ff79a7 */ /* 0x0007e800081000ff */
[----:B------:R-:W-:-:S04]  /*1be0*/  ISETP.NE.AND P0, PT, R9, 0x2, PT ;  /* 0x000000020900780c */ /* 0x000fc80003f05270 */
[----:B------:R-:W-:Y:S02]  /*1bf0*/  SEL R9, R9, RZ, P0 ;  /* 0x000000ff09097207 */ /* 0x000fe40000000000 */
[----:B---3--:R-:W-:-:S04]  /*1c00*/  SEL R0, RZ, 0x1, P0 ;  /* 0x00000001ff007807 */ /* 0x008fc80000000000 */
[----:B------:R-:W-:-:S07]  /*1c10*/  LOP3.LUT R8, R8, R0, RZ, 0x3c, !PT ;  /* 0x0000000008087212 */ /* 0x000fce00078e3cff */
.L_x_23:
[----:B------:R-:W-:Y:S01]  /*1c20*/  UMOV UR21, 0x400 ;  /* 0x0000040000157882 */ /* 0x000fe20000000000 */
[----:B------:R-:W-:Y:S01]  /*1c30*/  SHF.L.U32 R0, R12, 0x1f, RZ ;  /* 0x0000001f0c007819 */ /* 0x000fe200000006ff */
[----:B--2---:R-:W-:Y:S02]  /*1c40*/  ULEA UR21, UR52, UR21, 0x18 ;  /* 0x0000001534157291 */ /* 0x004fe4000f8ec0ff */
[----:B------:R-:W-:Y:S02]  /*1c50*/  UISETP.GE.U32.AND UP0, UPT, UR58, 0x7f, UPT ;  /* 0x0000007f3a00788c */ /* 0x000fe4000bf06070 */
[----:B------:R-:W-:Y:S02]  /*1c60*/  ULEA UR4, UR29, UR21, 0x3 ;  /* 0x000000151d047291 */ /* 0x000fe4000f8e18ff */
[----:B------:R-:W-:Y:S01]  /*1c70*/  ULEA UR19, UR20, UR57, 0x6 ;  /* 0x0000003914137291 */ /* 0x000fe2000f8e30ff */
[----:B------:R-:W-:-:S06]  /*1c80*/  UMOV UR13, URZ ;  /* 0x000000ff000d7c82 */ /* 0x000fcc0008000000 */
[----:B------:R2:W3:Y:S01]  /*1c90*/  SYNCS.PHASECHK.TRANS64.TRYWAIT P1, [UR4+0x20], R0 ;  /* 0x00002000ff0075a7 */ /* 0x0004e20008021104 */
[----:B------:R-:W-:-:S04]  /*1ca0*/  ULEA.HI UR4, UR16, UR16, URZ, 0x1 ;  /* 0x0000001010047291 */ /* 0x000fc8000f8f08ff */
[----:B------:R-:W-:-:S04]  /*1cb0*/  USHF.L.U32 UR4, UR4, 0x7, URZ ;  /* 0x0000000704047899 */ /* 0x000fc800080006ff */
[----:B------:R-:W-:-:S04]  /*1cc0*/  ULOP3.LUT UR35, UR4, 0xffffff00, URZ, 0xc0, !UPT ;  /* 0xffffff0004237892 */ /* 0x000fc8000f8ec0ff */
[----:B------:R-:W-:Y:S01]  /*1cd0*/  UIADD3 UR35, UPT, UPT, UR55, UR35, URZ ;  /* 0x0000002337237290 */ /* 0x000fe2000fffe0ff */
[----:B------:R-:W-:Y:S11]  /*1ce0*/  BRA.U !UP0, `(.L_x_25) ;  /* 0x0000000508187547 */ /* 0x000ff6000b800000 */
[----:B------:R-:W-:Y:S01]  /*1cf0*/  UMOV UR30, UR54 ;  /* 0x00000036001e7c82 */ /* 0x000fe20008000000 */
[----:B------:R-:W-:Y:S01]  /*1d00*/  UMOV UR6, UR29 ;  /* 0x0000001d00067c82 */ /* 0x000fe20008000000 */
[----:B------:R-:W-:-:S05]  /*1d10*/  UMOV UR26, 0x20 ;  /* 0x00000020001a7882 */ /* 0x000fca0000000000 */
.L_x_33:
[----:B------:R-:W-:Y:S01]  /*1d20*/  ULEA UR5, UR6, UR21, 0x3 ;  /* 0x0000001506057291 */ /* 0x000fe2000f8e18ff */
[----:B---3--:R-:W-:Y:S01]  /*1d30*/  @P4 MOV R2, 0x14000 ;  /* 0x0001400000024802 */ /* 0x008fe20000000f00 */
[----:B-123--:R-:W-:Y:S10]  /*1d40*/  @P1 BRA `(.L_x_26) ;  /* 0x00000000000c1947 */ /* 0x00eff40003800000 */
[----:B------:R-:W-:-:S04]  /*1d50*/  SHF.L.U32 R3, R12, 0x1f, RZ ;  /* 0x0000001f0c037819 */ /* 0x000fc800000006ff */
[----:B------:R-:W3:Y:S02]  /*1d60*/  SYNCS.PHASECHK.TRANS64.TRYWAIT P0, [UR5+0x20], R3 ;  /* 0x00002003ff0075a7 */ /* 0x000ee40008001105 */
[----:B---3--:R-:W-:Y:S05]  /*1d70*/  @!P0 BRA `(.L_x_27) ;  /* 0x0000007400988947 */ /* 0x008fea0003800000 */
.L_x_26:
[----:B------:R3:W-:Y:S01]  /*1d80*/  @P4 SYNCS.ARRIVE.TRANS64 RZ, [UR5], R2 ;  /* 0x00000002ffff49a7 */ /* 0x0007e20008000005 */
[----:B------:R-:W-:Y:S02]  /*1d90*/  ULOP3.LUT UR4, UR38, 0x2, URZ, 0xfc, !UPT ;  /* 0x0000000226047892 */ /* 0x000fe4000f8efcff */
[----:B------:R-:W-:Y:S02]  /*1da0*/  UIADD3 UR30, UPT, UPT, UR30, 0x1, URZ ;  /* 0x000000011e1e7890 */ /* 0x000fe4000fffe0ff */
[----:B------:R-:W-:Y:S02]  /*1db0*/  UISETP.NE.AND UP0, UPT, UR4, 0x2, UPT ;  /* 0x000000020400788c */ /* 0x000fe4000bf05270 */
[----:B------:R-:W-:-:S07]  /*1dc0*/  UISETP.NE.AND UP2, UPT, UR30, 0x1, UPT ;  /* 0x000000011e00788c */ /* 0x000fce000bf45270 */
[----:B------:R-:W-:Y:S05]  /*1dd0*/  BRA.U UP0, `(.L_x_28) ;  /* 0x0000000100047547 */ /* 0x000fea000b800000 */
[----:B-1----:R-:W-:Y:S05]  /*1de0*/  BPT.TRAP 0x1 ;  /* 0x000000040000795c */ /* 0x002fea0000300000 */
.L_x_28:
[----:B------:R-:W-:Y:S04]  /*1df0*/  BSSY.RECONVERGENT B0, `(.L_x_29) ;  /* 0x0000003000007945 */ /* 0x000fe80003800200 */
[----:B------:R-:W-:Y:S05]  /*1e00*/  @!P3 BRA `(.L_x_30) ;  /* 0x000000000004b947 */ /* 0x000fea0003800000 */
[----:B-1----:R-:W-:Y:S05]  /*1e10*/  BPT.TRAP 0x1 ;  /* 0x000000040000795c */ /* 0x002fea0000300000 */
.L_x_30:
[----:B-1----:R-:W-:Y:S05]  /*1e20*/  BSYNC.RECONVERGENT B0 ;  /* 0x0000000000007941 */ /* 0x002fea0003800200 */
.L_x_29:
[----:B------:R-:W-:Y:S01]  /*1e30*/  UIADD3 UR4, UPT, UPT, UR6, 0x1, URZ ;  /* 0x0000000106047890 */ /* 0x000fe2000fffe0ff */
[----:B------:R-:W-:Y:S01]  /*1e40*/  BSSY.RECONVERGENT B0, `(.L_x_31) ;  /* 0x000002c000007945 */ /* 0x000fe20003800200 */
[----:B------:R-:W-:Y:S02]  /*1e50*/  ELECT P0, URZ, PT ;  /* 0x0000000000ff782f */ /* 0x000fe40003800000 */
[----:B------:R-:W-:-:S04]  /*1e60*/  UISETP.NE.AND UP0, UPT, UR4, 0x4, UPT ;  /* 0x000000040400788c */ /* 0x000fc8000bf05270 */
[----:B------:R-:W-:Y:S02]  /*1e70*/  USEL UR7, URZ, 0x1, UP0 ;  /* 0x00000001ff077887 */ /* 0x000fe40008000000 */
[----:B------:R-:W-:-:S04]  /*1e80*/  USEL UR29, UR4, URZ, UP0 ;  /* 0x000000ff041d7287 */ /* 0x000fc80008000000 */
[----:B------:R-:W-:Y:S01]  /*1e90*/  ULEA UR4, UR29, UR21, 0x3 ;  /* 0x000000151d047291 */ /* 0x000fe2000f8e18ff */
[----:B------:R-:W-:-:S04]  /*1ea0*/  LOP3.LUT R12, R12, UR7, RZ, 0x3c, !PT ;  /* 0x000000070c0c7c12 */ /* 0x000fc8000f8e3cff */
[----:B--2---:R-:W-:-:S04]  /*1eb0*/  SHF.L.U32 R0, R12, 0x1f, RZ ;  /* 0x0000001f0c007819 */ /* 0x004fc800000006ff */
[----:B------:R1:W2:Y:S01]  /*1ec0*/  SYNCS.PHASECHK.TRANS64.TRYWAIT P1, [UR4+0x20], R0 ;  /* 0x00002000ff0075a7 */ /* 0x0002a20008021104 */
[----:B------:R-:W-:Y:S05]  /*1ed0*/  @!P0 BRA `(.L_x_32) ;  /* 0x0000000000888947 */ /* 0x000fea0003800000 */
[----:B------:R-:W-:Y:S02]  /*1ee0*/  USHF.L.U32 UR4, UR6, 0xd, URZ ;  /* 0x0000000d06047899 */ /* 0x000fe400080006ff */
[----:B------:R-:W-:Y:S02]  /*1ef0*/  UIADD3 UR22, UP1, UPT, UR46, 0x80, URZ ;  /* 0x000000802e167890 */ /* 0x000fe4000ff3e0ff */
[----:B------:R-:W-:Y:S02]  /*1f00*/  ULOP3.LUT UR24, UR4, UR40, URZ, 0xfc, !UPT ;  /* 0x0000002804187292 */ /* 0x000fe4000f8efcff */
[----:B------:R-:W-:Y:S02]  /*1f10*/  ULEA UR8, UR39, UR4, 0x2 ;  /* 0x0000000427087291 */ /* 0x000fe4000f8e10ff */
[----:B------:R-:W-:Y:S02]  /*1f20*/  ULEA UR24, UR24, UR21, 0x2 ;  /* 0x0000001518187291 */ /* 0x000fe4000f8e10ff */
[----:B------:R-:W-:-:S02]  /*1f30*/  UIADD3 UR14, UP0, UPT, UR46, 0x180, URZ ;  /* 0x000001802e0e7890 */ /* 0x000fc4000ff1e0ff */
[----:B------:R-:W-:Y:S02]  /*1f40*/  UIADD3 UR8, UPT, UPT, UR21, UR8, URZ ;  /* 0x0000000815087290 */ /* 0x000fe4000fffe0ff */
[----:B------:R-:W-:Y:S02]  /*1f50*/  UIADD3 UR34, UPT, UPT, UR26, -0x20, URZ ;  /* 0xffffffe01a227890 */ /* 0x000fe4000fffe0ff */
[----:B------:R-:W-:Y:S02]  /*1f60*/  ULOP3.LUT UR33, UR5, 0xfefffff8, URZ, 0xc0, !UPT ;  /* 0xfefffff805217892 */ /* 0x000fe4000f8ec0ff */
[----:B------:R-:W-:Y:S02]  /*1f70*/  UIADD3.X UR23, UPT, UPT, URZ, UR47, URZ, UP1, !UPT ;  /* 0x0000002fff177290 */ /* 0x000fe40008ffe4ff */
[----:B------:R-:W-:Y:S02]  /*1f80*/  UIADD3 UR32, UPT, UPT, UR24, 0x8400, URZ ;  /* 0x0000840018207890 */ /* 0x000fe4000fffe0ff */
[----:B------:R-:W-:-:S02]  /*1f90*/  UPRMT UR7, URZ, 0x5410, UR37 ;  /* 0x00005410ff077896 */ /* 0x000fc40008000025 */
[----:B------:R-:W-:Y:S02]  /*1fa0*/  UIADD3 UR24, UPT, UPT, UR24, 0xc400, URZ ;  /* 0x0000c40018187890 */ /* 0x000fe4000fffe0ff */
[----:B------:R-:W-:Y:S02]  /*1fb0*/  UIADD3.X UR15, UPT, UPT, URZ, UR47, URZ, UP0, !UPT ;  /* 0x0000002fff0f7290 */ /* 0x000fe400087fe4ff */
[----:B------:R-:W-:Y:S02]  /*1fc0*/  UIADD3 UR16, UPT, UPT, UR8, 0x28400, URZ ;  /* 0x0002840008107890 */ /* 0x000fe4000fffe0ff */
[----:B------:R-:W-:Y:S02]  /*1fd0*/  UPRMT UR4, URZ, 0x5410, UR31 ;  /* 0x00005410ff047896 */ /* 0x000fe4000800001f */
[----:B------:R-:W-:Y:S01]  /*1fe0*/  UIADD3 UR8, UPT, UPT, UR8, 0x29400, URZ ;  /* 0x0002940008087890 */ /* 0x000fe2000fffe0ff */
[----:B------:R-:W-:Y:S01]  /*1ff0*/  UMOV UR44, 0x0 ;  /* 0x00000000002c7882 */ /* 0x000fe20000000000 */
[----:B------:R-:W-:Y:S01]  /*2000*/  UMOV UR45, 0x10000000 ;  /* 0x10000000002d7882 */ /* 0x000fe20000000000 */
[----:B------:R-:W-:Y:S01]  /*2010*/  UMOV UR27, UR35 ;  /* 0x00000023001b7c82 */ /* 0x000fe20008000000 */
[----:B------:R-:W-:Y:S01]  /*2020*/  UMOV UR28, UR36 ;  /* 0x00000024001c7c82 */ /* 0x000fe20008000000 */
[----:B------:R-:W-:Y:S01]  /*2030*/  UMOV UR25, UR33 ;  /* 0x0000002100197c82 */ /* 0x000fe20008000000 */
[----:B------:R-:W-:Y:S01]  /*2040*/  UMOV UR20, UR36 ;  /* 0x0000002400147c82 */ /* 0x000fe20008000000 */
[----:B------:R-:W-:Y:S01]  /*2050*/  UMOV UR17, UR33 ;  /* 0x0000002100117c82 */ /* 0x000fe20008000000 */
[----:B------:R-:W-:Y:S01]  /*2060*/  UMOV UR18, UR34 ;  /* 0x0000002200127c82 */ /* 0x000fe20008000000 */
[----:B------:R4:W-:Y:S01]  /*2070*/  UTMALDG.3D.MULTICAST.2CTA [UR32], [UR22], UR7, desc[UR44] ;  /* 0x00002c20160073b4 */ /* 0x0009e20008211807 */
[----:B------:R-:W-:Y:S01]  /*2080*/  UMOV UR10, UR26 ;  /* 0x0000001a000a7c82 */ /* 0x000fe20008000000 */
[----:B------:R-:W-:Y:S01]  /*2090*/  UMOV UR11, UR19 ;  /* 0x00000013000b7c82 */ /* 0x000fe20008000000 */
[----:B------:R-:W-:Y:S01]  /*20a0*/  UMOV UR12, UR36 ;  /* 0x00000024000c7c82 */ /* 0x000fe20008000000 */
[----:B------:R-:W-:Y:S01]  /*20b0*/  UMOV UR9, UR33 ;  /* 0x0000002100097c82 */ /* 0x000fe20008000000 */
[----:B------:R4:W-:Y:S01]  /*20c0*/  UTMALDG.3D.MULTICAST.2CTA [UR24], [UR22], UR7, desc[UR44] ;  /* 0x00002c18160073b4 */ /* 0x0009e20008211807 */
[----:B------:R4:W-:Y:S01]  /*20d0*/  UTMALDG.3D.MULTICAST.2CTA [UR16], [UR14], UR4, desc[UR44] ;  /* 0x00002c100e0073b4 */ /* 0x0009e20008211804 */
[----:B------:R4:W-:Y:S02]  /*20e0*/  UTMALDG.3D.MULTICAST.2CTA [UR8], [UR14], UR4, desc[UR44] ;  /* 0x00002c080e0073b4 */ /* 0x0009e40008211804 */
[----:B----4-:R-:W-:Y:S01]  /*20f0*/  NOP ;  /* 0x0000000000007918 */ /* 0x010fe20000000000 */
.L_x_32:
[----:B------:R-:W-:Y:S05]  /*2100*/  BSYNC.RECONVERGENT B0 ;  /* 0x0000000000007941 */ /* 0x000fea0003800200 */
.L_x_31:
[----:B------:R-:W-:Y:S01]  /*2110*/  UIADD3 UR26, UPT, UPT, UR26, 0x40, URZ ;  /* 0x000000401a1a7890 */ /* 0x000fe2000fffe0ff */
[----:B------:R-:W-:Y:S01]  /*2120*/  UMOV UR6, UR29 ;  /* 0x0000001d00067c82 */ /* 0x000fe20008000000 */
[----:B------:R-:W-:Y:S01]  /*2130*/  UMOV UR13, UR41 ;  /* 0x00000029000d7c82 */ /* 0x000fe20008000000 */
[----:B------:R-:W-:Y:S09]  /*2140*/  BRA.U UP2, `(.L_x_33) ;  /* 0xfffffff902f47547 */ /* 0x000ff2000b83ffff */
.L_x_25:
[----:B------:R-:W-:Y:S01]  /*2150*/  ULEA UR4, UR29, UR21, 0x3 ;  /* 0x000000151d047291 */ /* 0x000fe2000f8e18ff */
[----:B-12---:R-:W-:Y:S01]  /*2160*/  SHF.L.U32 R0, R12, 0x1f, RZ ;  /* 0x0000001f0c007819 */ /* 0x006fe200000006ff */
[----:B------:R-:W-:Y:S01]  /*2170*/  @!P2 SYNCS.ARRIVE.TRANS64.A1T0 RZ, [UR21+0x88], RZ ;  /* 0x000088ffffffa9a7 */ /* 0x000fe20008100015 */
[----:B------:R-:W-:-:S06]  /*2180*/  UISETP.GT.AND UP0, UPT, UR53, UR51, UPT ;  /* 0x000000333500728c */ /* 0x000fcc000bf04270 */
[----:B---3--:R1:W2:Y:S03]  /*2190*/  SYNCS.PHASECHK.TRANS64.TRYWAIT P1, [UR4+0x20], R0 ;  /* 0x00002000ff0075a7 */ /* 0x0082a60008021104 */
[----:B------:R-:W-:Y:S05]  /*21a0*/  BRA.U !UP0, `(.L_x_34) ;  /* 0x0000000508107547 */ /* 0x000fea000b800000 */
[----:B------:R-:W-:Y:S01]  /*21b0*/  UIADD3 UR30, UPT, UPT, UR56, UR13, URZ ;  /* 0x0000000d381e7290 */ /* 0x000fe2000fffe0ff */
[----:B------:R-:W-:-:S11]  /*21c0*/  UMOV UR7, UR29 ;  /* 0x0000001d00077c82 */ /* 0x000fd60008000000 */
.L_x_42:
[----:B------:R-:W-:Y:S01]  /*21d0*/  ULEA UR6, UR7, UR21, 0x3 ;  /* 0x0000001507067291 */ /* 0x000fe2000f8e18ff */
[----:B--2---:R-:W-:Y:S01]  /*21e0*/  @P4 MOV R2, 0x14000 ;  /* 0x0001400000024802 */ /* 0x004fe20000000f00 */
[----:B--23--:R-:W-:Y:S10]  /*21f0*/  @P1 BRA `(.L_x_35) ;  /* 0x00000000000c1947 */ /* 0x00cff40003800000 */
[----:B------:R-:W-:-:S04]  /*2200*/  SHF.L.U32 R3, R12, 0x1f, RZ ;  /* 0x0000001f0c037819 */ /* 0x000fc800000006ff */
[----:B------:R-:W2:Y:S02]  /*2210*/  SYNCS.PHASECHK.TRANS64.TRYWAIT P0, [UR6+0x20], R3 ;  /* 0x00002003ff0075a7 */ /* 0x000ea40008001106 */
[----:B--2---:R-:W-:Y:S05]  /*2220*/  @!P0 BRA `(.L_x_36) ;  /* 0x0000007000848947 */ /* 0x004fea0003800000 */
.L_x_35:
[----:B------:R2:W-:Y:S01]  /*2230*/  @P4 SYNCS.ARRIVE.TRANS64 RZ, [UR6], R2 ;  /* 0x00000002ffff49a7 */ /* 0x0005e20008000006 */
[----:B------:R-:W-:-:S04]  /*2240*/  ULOP3.LUT UR4, UR38, 0x2, URZ, 0xfc, !UPT ;  /* 0x0000000226047892 */ /* 0x000fc8000f8efcff */
[----:B------:R-:W-:-:S09]  /*2250*/  UISETP.NE.AND UP0, UPT, UR4, 0x2, UPT ;  /* 0x000000020400788c */ /* 0x000fd2000bf05270 */
[----:B------:R-:W-:Y:S05]  /*2260*/  BRA.U UP0, `(.L_x_37) ;  /* 0x0000000100047547 */ /* 0x000fea000b800000 */
[----:B------:R-:W-:Y:S05]  /*2270*/  BPT.TRAP 0x1 ;  /* 0x000000040000795c */ /* 0x000fea0000300000 */
.L_x_37:
[----:B------:R-:W-:Y:S04]  /*2280*/  BSSY.RECONVERGENT B0, `(.L_x_38) ;  /* 0x0000003000007945 */ /* 0x000fe80003800200 */
[----:B------:R-:W-:Y:S05]  /*2290*/  @!P3 BRA `(.L_x_39) ;  /* 0x000000000004b947 */ /* 0x000fea0003800000 */
[----:B------:R-:W-:Y:S05]  /*22a0*/  BPT.TRAP 0x1 ;  /* 0x000000040000795c */ /* 0x000fea0000300000 */
.L_x_39:
[----:B------:R-:W-:Y:S05]  /*22b0*/  BSYNC.RECONVERGENT B0 ;  /* 0x0000000000007941 */ /* 0x000fea0003800200 */
.L_x_38:
        /* <DEDUP_REMOVED lines=8> */
[----:B-1----:R-:W-:-:S04]  /*2340*/  SHF.L.U32 R0, R12, 0x1f, RZ ;  /* 0x0000001f0c007819 */ /* 0x002fc800000006ff */
[----:B------:R1:W3:Y:S01]  /*2350*/  SYNCS.PHASECHK.TRANS64.TRYWAIT P1, [UR4+0x20], R0 ;  /* 0x00002000ff0075a7 */ /* 0x0002e20008021104 */
[----:B------:R-:W-:Y:S05]  /*2360*/  @!P0 BRA `(.L_x_41) ;  /* 0x00000000008c8947 */ /* 0x000fea0003800000 */
[----:B------:R-:W-:Y:S02]  /*2370*/  USHF.L.U32 UR4, UR7, 0xd, URZ ;  /* 0x0000000d07047899 */ /* 0x000fe400080006ff */
[----:B------:R-:W-:Y:S02]  /*2380*/  UIADD3 UR14, UP1, UPT, UR46, 0x80, URZ ;  /* 0x000000802e0e7890 */ /* 0x000fe4000ff3e0ff */
[----:B------:R-:W-:Y:S02]  /*2390*/  ULOP3.LUT UR24, UR4, UR40, URZ, 0xfc, !UPT ;  /* 0x0000002804187292 */ /* 0x000fe4000f8efcff */
[----:B------:R-:W-:Y:S02]  /*23a0*/  ULEA UR8, UR39, UR4, 0x2 ;  /* 0x0000000427087291 */ /* 0x000fe4000f8e10ff */
[----:B------:R-:W-:Y:S02]  /*23b0*/  ULEA UR24, UR24, UR21, 0x2 ;  /* 0x0000001518187291 */ /* 0x000fe4000f8e10ff */
[----:B------:R-:W-:-:S02]  /*23c0*/  USHF.L.U32 UR34, UR13, 0x6, URZ ;  /* 0x000000060d227899 */ /* 0x000fc400080006ff */
[----:B------:R-:W-:Y:S02]  /*23d0*/  UIADD3 UR22, UP0, UPT, UR46, 0x180, URZ ;  /* 0x000001802e167890 */ /* 0x000fe4000ff1e0ff */
[----:B------:R-:W-:Y:S02]  /*23e0*/  UIADD3 UR8, UPT, UPT, UR21, UR8, URZ ;  /* 0x0000000815087290 */ /* 0x000fe4000fffe0ff */
[----:B------:R-:W-:Y:S02]  /*23f0*/  ULOP3.LUT UR33, UR6, 0xfefffff8, URZ, 0xc0, !UPT ;  /* 0xfefffff806217892 */ /* 0x000fe4000f8ec0ff */
[----:B------:R-:W-:Y:S02]  /*2400*/  UIADD3.X UR15, UPT, UPT, URZ, UR47, URZ, UP1, !UPT ;  /* 0x0000002fff0f7290 */ /* 0x000fe40008ffe4ff */
[----:B------:R-:W-:Y:S02]  /*2410*/  UIADD3 UR32, UPT, UPT, UR24, 0x8400, URZ ;  /* 0x0000840018207890 */ /* 0x000fe4000fffe0ff */
[----:B------:R-:W-:-:S02]  /*2420*/  UPRMT UR4, URZ, 0x5410, UR37 ;  /* 0x00005410ff047896 */ /* 0x000fc40008000025 */
[----:B------:R-:W-:Y:S02]  /*2430*/  UIADD3 UR26, UPT, UPT, UR34, 0x20, URZ ;  /* 0x00000020221a7890 */ /* 0x000fe4000fffe0ff */
        /* <DEDUP_REMOVED lines=22> */
.L_x_41:
[----:B------:R-:W-:Y:S05]  /*25a0*/  BSYNC.RECONVERGENT B0 ;  /* 0x0000000000007941 */ /* 0x000fea0003800200 */
.L_x_40:
[----:B------:R-:W-:Y:S01]  /*25b0*/  UIADD3 UR13, UPT, UPT, UR13, 0x1, URZ ;  /* 0x000000010d0d7890 */ /* 0x000fe2000fffe0ff */
[----:B------:R-:W-:-:S03]  /*25c0*/  UMOV UR7, UR29 ;  /* 0x0000001d00077c82 */ /* 0x000fc60008000000 */
[----:B------:R-:W-:-:S09]  /*25d0*/  UISETP.NE.AND UP0, UPT, UR13, UR30, UPT ;  /* 0x0000001e0d00728c */ /* 0x000fd2000bf05270 */
[----:B------:R-:W-:Y:S05]  /*25e0*/  BRA.U UP0, `(.L_x_42) ;  /* 0xfffffff900f87547 */ /* 0x000fea000b83ffff */
.L_x_34:
[C---:B------:R-:W-:Y:S01]  /*25f0*/  LEA R3, R11.reuse, UR21, 0x3 ;  /* 0x000000150b037c11 */ /* 0x040fe2000f8e18ff */
[----:B------:R-:W-:Y:S01]  /*2600*/  NOP ;  /* 0x0000000000007918 */ /* 0x000fe20000000000 */
[----:B-1----:R-:W-:Y:S02]  /*2610*/  SHF.L.U32 R0, R10, 0x1f, RZ ;  /* 0x0000001f0a007819 */ /* 0x002fe400000006ff */
[----:B------:R-:W-:Y:S02]  /*2620*/  LEA R4, R11, UR21, 0x4 ;  /* 0x000000150b047c11 */ /* 0x000fe4000f8e20ff */
[----:B------:R-:W1:Y:S02]  /*2630*/  SYNCS.PHASECHK.TRANS64.TRYWAIT P0, [R3+URZ+0x90], R0 ;  /* 0x00009000030075a7 */ /* 0x000e6400080011ff */
[----:B-1----:R-:W-:Y:S05]  /*2640*/  @!P0 BRA `(.L_x_43) ;  /* 0x0000006c00948947 */ /* 0x002fea0003800000 */
.L_x_156:
[----:B------:R-:W4:Y:S01]  /*2650*/  LDS.128 R4, [R4+0x120] ;  /* 0x0001200004047984 */ /* 0x000f220000000c00 */
[----:B------:R-:W-:Y:S01]  /*2660*/  UISETP.GE.AND UP0, UPT, UR42, 0x1, UPT ;  /* 0x000000012a00788c */ /* 0x000fe2000bf06270 */
[----:B------:R-:W-:Y:S01]  /*2670*/  @!PT LDS RZ, [RZ] ;  /* 0x00000000fffff984 */ /* 0x000fe20000000800 */
[----:B------:R-:W-:Y:S01]  /*2680*/  @!PT LDS RZ, [RZ] ;  /* 0x00000000fffff984 */ /* 0x000fe20000000800 */
[----:B------:R-:W-:Y:S01]  /*2690*/  @!PT LDS RZ, [RZ] ;  /* 0x00000000fffff984 */ /* 0x000fe20000000800 */
[----:B------:R-:W-:Y:S01]  /*26a0*/  @!PT LDS RZ, [RZ] ;  /* 0x00000000fffff984 */ /* 0x000fe20000000800 */
[----:B------:R1:W-:Y:S06]  /*26b0*/  MEMBAR.ALL.CTA ;  /* 0x0000000000007992 */ /* 0x0003ec0000008000 */
[----:B-1----:R-:W1:Y:S01]  /*26c0*/  FENCE.VIEW.ASYNC.S ;  /* 0x00000000000073c6 */ /* 0x002e620000000000 */
[----:B----4-:R-:W-:-:S13]  /*26d0*/  LOP3.LUT P0, RZ, R6, 0x1, RZ, 0xc0, !PT ;  /* 0x0000000106ff7812 */ /* 0x010fda000780c0ff */
[----:B-1----:R-:W-:Y:S01]  /*26e0*/  VOTEU.ANY UP1, P0 ;  /* 0x0000000000ff7886 */ /* 0x002fe20000020100 */
[----:B------:R-:W-:-:S13]  /*26f0*/  PLOP3.LUT P0, PT, PT, PT, UP1, 0x80, 0x8 ;  /* 0x000000000008781c */ /* 0x000fda0003f0f018 */
[----:B------:R-:W-:Y:S02]  /*2700*/  @P0 LOP3.LUT R0, R5, 0xffff, RZ, 0xc0, !PT ;  /* 0x0000ffff05000812 */ /* 0x000fe400078ec0ff */
[----:B--2---:R-:W-:Y:S02]  /*2710*/  @P0 MOV R2, R4 ;  /* 0x0000000400020202 */ /* 0x004fe40000000f00 */
[----:B------:R-:W-:Y:S01]  /*2720*/  @P0 R2UR UR5, R0 ;  /* 0x00000000000502ca */ /* 0x000fe200000e0000 */
[----:B------:R-:W-:Y:S01]  /*2730*/  VIADD R0, R3, 0xa0 ;  /* 0x000000a003007836 */ /* 0x000fe20000000000 */
[----:B------:R-:W-:Y:S02]  /*2740*/  @P0 SHF.R.U32.HI R4, RZ, 0x10, R5 ;  /* 0x00000010ff040819 */ /* 0x000fe40000011605 */
[----:B------:R-:W-:Y:S02]  /*2750*/  @P0 R2UR UR6, R2 ;  /* 0x00000000020602ca */ /* 0x000fe400000e0000 */
[----:B------:R-:W-:-:S02]  /*2760*/  PRMT R0, RZ, 0x654, R0 ;  /* 0x00000654ff007816 */ /* 0x000fc40000000000 */
[----:B------:R-:W-:Y:S02]  /*2770*/  @P0 R2UR UR4, R4 ;  /* 0x00000000040402ca */ /* 0x000fe400000e0000 */
[----:B------:R1:W-:Y:S03]  /*2780*/  SYNCS.ARRIVE.TRANS64.RED.A1T0 RZ, [R0+URZ], RZ ;  /* 0x000000ff00ff79a7 */ /* 0x0003e600081004ff */
[----:B------:R-:W-:-:S04]  /*2790*/  @UP1 UMOV UR43, UR5 ;  /* 0x00000005002b1c82 */ /* 0x000fc80008000000 */
[----:B------:R-:W-:-:S04]  /*27a0*/  @UP1 UMOV UR48, UR6 ;  /* 0x0000000600301c82 */ /* 0x000fc80008000000 */
[----:B------:R-:W-:Y:S01]  /*27b0*/  @UP1 UMOV UR36, UR4 ;  /* 0x0000000400241c82 */ /* 0x000fe20008000000 */
[----:B------:R-:W-:Y:S05]  /*27c0*/  BRA.U !UP0, `(.L_x_44) ;  /* 0x0000000108d47547 */ /* 0x000fea000b800000 */
[----:B------:R-:W2:Y:S01]  /*27d0*/  LDCU.128 UR12, c[0x0][0xb10] ;  /* 0x00016200ff0c77ac */ /* 0x000ea20008000c00 */
[----:B------:R-:W4:Y:S01]  /*27e0*/  LDCU UR22, c[0x0][0xb20] ;  /* 0x00016400ff1677ac */ /* 0x000f220008000800 */
[----:B------:R-:W3:Y:S01]  /*27f0*/  LDCU UR20, c[0x0][0xb0c] ;  /* 0x00016180ff1477ac */ /* 0x000ee20008000800 */
[----:B------:R-:W1:Y:S01]  /*2800*/  LDCU.64 UR8, c[0x0][0xb28] ;  /* 0x00016500ff0877ac */ /* 0x000e620008000a00 */
[----:B------:R-:W-:Y:S02]  /*2810*/  UISETP.NE.AND UP3, UPT, UR42, 0x1, UPT ;  /* 0x000000012a00788c */ /* 0x000fe4000bf65270 */
[----:B--2---:R-:W-:Y:S02]  /*2820*/  UIMAD.WIDE.U32 UR6, UR49, UR15, URZ ;  /* 0x0000000f310672a5 */ /* 0x004fe4000f8e00ff */
[----:B------:R-:W-:Y:S02]  /*2830*/  UIMAD.WIDE.U32 UR4, UR50, UR12, URZ ;  /* 0x0000000c320472a5 */ /* 0x000fe4000f8e00ff */
[----:B------:R-:W-:-:S02]  /*2840*/  UISETP.NE.AND UP0, UPT, UR14, 0x1, UPT ;  /* 0x000000010e00788c */ /* 0x000fc4000bf05270 */
[----:B------:R-:W-:Y:S01]  /*2850*/  UIMAD.WIDE.U32 UR18, UR43, UR15, URZ ;  /* 0x0000000f2b1272a5 */ /* 0x000fe2000f8e00ff */
[----:B------:R-:W-:Y:S02]  /*2860*/  UMOV UR6, UR7 ;  /* 0x0000000700067c82 */ /* 0x000fe40008000000 */
[----:B------:R-:W-:Y:S01]  /*2870*/  UMOV UR4, UR5 ;  /* 0x0000000500047c82 */ /* 0x000fe20008000000 */
[----:B----4-:R-:W-:Y:S02]  /*2880*/  USHF.R.U32.HI UR6, URZ, UR22, UR6 ;  /* 0x00000016ff067299 */ /* 0x010fe40008011606 */
[----:B---3--:R-:W-:Y:S02]  /*2890*/  UISETP.NE.AND UP2, UPT, UR20, 0x1, UPT ;  /* 0x000000011400788c */ /* 0x008fe4000bf45270 */
[----:B------:R-:W-:Y:S02]  /*28a0*/  USHF.R.U32.HI UR4, URZ, UR13, UR4 ;  /* 0x0000000dff047299 */ /* 0x000fe40008011604 */
[----:B------:R-:W-:-:S02]  /*28b0*/  USEL UR5, UR49, UR6, !UP0 ;  /* 0x0000000631057287 */ /* 0x000fc4000c000000 */
[----:B------:R-:W-:Y:S02]  /*28c0*/  USEL UR6, UR50, UR4, !UP2 ;  /* 0x0000000432067287 */ /* 0x000fe4000d000000 */
[----:B-1----:R-:W-:Y:S01]  /*28d0*/  UIMAD.WIDE.U32 UR10, UR5, UR8, URZ ;  /* 0x00000008050a72a5 */ /* 0x002fe2000f8e00ff */
[----:B------:R-:W-:Y:S01]  /*28e0*/  UMOV UR4, UR19 ;  /* 0x0000001300047c82 */ /* 0x000fe20008000000 */
[----:B------:R-:W-:Y:S02]  /*28f0*/  UIMAD.WIDE.U32 UR16, UR48, UR12, URZ ;  /* 0x0000000c301072a5 */ /* 0x000fe4000f8e00ff */
[----:B------:R-:W-:-:S03]  /*2900*/  UIMAD.WIDE.U32 UR18, UR6, UR8, URZ ;  /* 0x00000008061272a5 */ /* 0x000fc6000f8e00ff */
[----:B------:R-:W-:Y:S01]  /*2910*/  UMOV UR10, UR11 ;  /* 0x0000000b000a7c82 */ /* 0x000fe20008000000 */
[----:B------:R-:W-:Y:S02]  /*2920*/  USHF.R.U32.HI UR4, URZ, UR22, UR4 ;  /* 0x00000016ff047299 */ /* 0x000fe40008011604 */
[----:B------:R-:W-:Y:S01]  /*2930*/  @UP3 USHF.R.U32.HI UR5, URZ, UR9, UR10 ;  /* 0x00000009ff053299 */ /* 0x000fe2000801160a */
[----:B------:R-:W-:Y:S01]  /*2940*/  UMOV UR16, UR17 ;  /* 0x0000001100107c82 */ /* 0x000fe20008000000 */
[----:B------:R-:W-:Y:S01]  /*2950*/  UMOV UR18, UR19 ;  /* 0x0000001300127c82 */ /* 0x000fe20008000000 */
[----:B------:R-:W-:Y:S02]  /*2960*/  USHF.R.U32.HI UR13, URZ, UR13, UR16 ;  /* 0x0000000dff0d7299 */ /* 0x000fe40008011610 */
[----:B------:R-:W-:Y:S02]  /*2970*/  USEL UR4, UR43, UR4, !UP0 ;  /* 0x000000042b047287 */ /* 0x000fe4000c000000 */
[----:B------:R-:W-:-:S02]  /*2980*/  @UP3 USHF.R.U32.HI UR6, URZ, UR9, UR18 ;  /* 0x00000009ff063299 */ /* 0x000fc40008011612 */
[----:B------:R-:W-:Y:S02]  /*2990*/  UIMAD UR7, UR42, UR5, URZ ;  /* 0x000000052a0772a4 */ /* 0x000fe4000f8e02ff */
[----:B------:R-:W-:Y:S02]  /*29a0*/  USEL UR5, UR48, UR13, !UP2 ;  /* 0x0000000d30057287 */ /* 0x000fe4000d000000 */
[----:B------:R-:W-:Y:S02]  /*29b0*/  UIMAD UR10, UR42, UR6, URZ ;  /* 0x000000062a0a72a4 */ /* 0x000fe4000f8e02ff */
[----:B------:R-:W-:Y:S02]  /*29c0*/  UISETP.GE.AND UP0, UPT, UR4, UR7, UPT ;  /* 0x000000070400728c */ /* 0x000fe4000bf06270 */
[----:B------:R-:W-:Y:S02]  /*29d0*/  UIMAD.WIDE.U32 UR12, UR4, UR8, URZ ;  /* 0x00000008040c72a5 */ /* 0x000fe4000f8e00ff */
[----:B------:R-:W-:-:S02]  /*29e0*/  UISETP.GE.OR UP0, UPT, UR5, UR10, UP0 ;  /* 0x0000000a0500728c */ /* 0x000fc40008706670 */
        /* <DEDUP_REMOVED lines=19> */
.L_x_44:
[----:B------:R-:W2:Y:S02]  /*2b20*/  LDCU UR4, c[0x0][0xb30] ;  /* 0x00016600ff0477ac */ /* 0x000ea40008000800 */
[----:B--2---:R-:W-:-:S09]  /*2b30*/  UISETP.NE.AND UP0, UPT, UR4, 0x1, UPT ;  /* 0x000000010400788c */ /* 0x004fd2000bf05270 */
[----:B------:R-:W-:Y:S05]  /*2b40*/  BRA.U UP0, `(.L_x_45) ;  /* 0x0000000100447547 */ /* 0x000fea000b800000 */
[----:B------:R-:W2:Y:S01]  /*2b50*/  LDCU.128 UR8, c[0x0][0xb10] ;  /* 0x00016200ff0877ac */ /* 0x000ea20008000c00 */
[----:B------:R-:W4:Y:S01]  /*2b60*/  LDCU UR12, c[0x0][0xb0c] ;  /* 0x00016180ff0c77ac */ /* 0x000f220008000800 */
[----:B------:R-:W1:Y:S01]  /*2b70*/  LDCU UR13, c[0x0][0xb20] ;  /* 0x00016400ff0d77ac */ /* 0x000e620008000800 */
[----:B--2---:R-:W-:Y:S02]  /*2b80*/  UIMAD.WIDE.U32 UR6, UR48, UR8, URZ ;  /* 0x00000008300672a5 */ /* 0x004fe4000f8e00ff */
[----:B------:R-:W-:Y:S02]  /*2b90*/  UIMAD.WIDE.U32 UR4, UR43, UR11, URZ ;  /* 0x0000000b2b0472a5 */ /* 0x000fe4000f8e00ff */
[----:B----4-:R-:W-:Y:S02]  /*2ba0*/  UISETP.NE.AND UP2, UPT, UR12, 0x1, UPT ;  /* 0x000000010c00788c */ /* 0x010fe4000bf45270 */
[----:B------:R-:W-:Y:S01]  /*2bb0*/  UISETP.NE.AND UP0, UPT, UR10, 0x1, UPT ;  /* 0x000000010a00788c */ /* 0x000fe2000bf05270 */
[----:B------:R-:W-:-:S02]  /*2bc0*/  UMOV UR6, UR7 ;  /* 0x0000000700067c82 */ /* 0x000fc40008000000 */
[----:B------:R-:W-:Y:S01]  /*2bd0*/  UMOV UR4, UR5 ;  /* 0x0000000500047c82 */ /* 0x000fe20008000000 */
[----:B------:R-:W-:Y:S02]  /*2be0*/  USHF.R.U32.HI UR9, URZ, UR9, UR6 ;  /* 0x00000009ff097299 */ /* 0x000fe40008011606 */
[----:B-1----:R-:W-:Y:S02]  /*2bf0*/  USHF.R.U32.HI UR4, URZ, UR13, UR4 ;  /* 0x0000000dff047299 */ /* 0x002fe40008011604 */
[----:B------:R-:W-:Y:S02]  /*2c00*/  USEL UR5, UR48, UR9, !UP2 ;  /* 0x0000000930057287 */ /* 0x000fe4000d000000 */
[----:B------:R-:W-:-:S04]  /*2c10*/  USEL UR4, UR43, UR4, !UP0 ;  /* 0x000000042b047287 */ /* 0x000fc8000c000000 */
[----:B------:R-:W-:Y:S02]  /*2c20*/  UIADD3 UR6, UPT, UPT, UR5, -UR4, URZ ;  /* 0x8000000405067290 */ /* 0x000fe4000fffe0ff */
[----:B------:R-:W-:Y:S02]  /*2c30*/  UIADD3 UR4, UPT, UPT, -UR5, UR4, URZ ;  /* 0x0000000405047290 */ /* 0x000fe4000fffe1ff */
[----:B------:R-:W-:Y:S02]  /*2c40*/  UIMAD UR43, UR6, UR10, UR43 ;  /* 0x0000000a062b72a4 */ /* 0x000fe4000f8e022b */
[----:B------:R-:W-:-:S12]  /*2c50*/  UIMAD UR48, UR4, UR12, UR48 ;  /* 0x0000000c043072a4 */ /* 0x000fd8000f8e0230 */
.L_x_45:
[----:B------:R-:W-:Y:S01]  /*2c60*/  VIADD R11, R11, 0x1 ;  /* 0x000000010b0b7836 */ /* 0x000fe20000000000 */
[----:B------:R-:W-:Y:S01]  /*2c70*/  R2UR UR4, R58 ;  /* 0x000000003a0472ca */ /* 0x000fe200000e0000 */
[----:B------:R-:W-:Y:S01]  /*2c80*/  UIADD3 UR16, UPT, UPT, UR48, UR63, URZ ;  /* 0x0000003f30107290 */ /* 0x000fe2000fffe0ff */
[----:B------:R-:W-:Y:S02]  /*2c90*/  PLOP3.LUT P2, PT, PT, PT, PT, 0x80, 0x8 ;  /* 0x000000000008781c */ /* 0x000fe40003f4f070 */
[----:B------:R-:W-:-:S04]  /*2ca0*/  ISETP.NE.AND P0, PT, R11, 0x2, PT ;  /* 0x000000020b00780c */ /* 0x000fc80003f05270 */
[----:B-1----:R-:W-:Y:S02]  /*2cb0*/  SEL R0, RZ, 0x1, P0 ;  /* 0x00000001ff007807 */ /* 0x002fe40000000000 */
[----:B------:R-:W-:Y:S02]  /*2cc0*/  SEL R11, R11, RZ, P0 ;  /* 0x000000ff0b0b7207 */ /* 0x000fe40000000000 */
[----:B------:R-:W-:Y:S01]  /*2cd0*/  LOP3.LUT R10, R10, R0, RZ, 0x3c, !PT ;  /* 0x000000000a0a7212 */ /* 0x000fe200078e3cff */
[----:B------:R-:W-:Y:S01]  /*2ce0*/  UIADD3 UR20, UPT, UPT, UR43, UR4, URZ ;  /* 0x000000042b147290 */ /* 0x000fe2000fffe0ff */
[----:B------:R-:W-:Y:S11]  /*2cf0*/  BRA.U UP1, `(.L_x_46) ;  /* 0xffffffed01887547 */ /* 0x000ff6000b83ffff */
[----:B------:R-:W-:Y:S01]  /*2d00*/  UIADD3 UR21, UPT, UPT, UR21, 0x20, URZ ;  /* 0x0000002015157890 */ /* 0x000fe2000fffe0ff */
[----:B------:R-:W-:-:S03]  /*2d10*/  SHF.L.U32 R2, R12, 0x1f, RZ ;  /* 0x0000001f0c027819 */ /* 0x000fc600000006ff */
[----:B------:R-:W-:-:S09]  /*2d20*/  ULEA UR4, UR29, UR21, 0x3 ;  /* 0x000000151d047291 */ /* 0x000fd2000f8e18ff */
[----:B------:R-:W1:Y:S02]  /*2d30*/  SYNCS.PHASECHK.TRANS64.TRYWAIT P0, [UR4], R2 ;  /* 0x00000002ff0075a7 */ /* 0x000e640008001104 */
[----:B-1----:R-:W-:Y:S05]  /*2d40*/  @!P0 BRA `(.L_x_47) ;  /* 0x0000006400e88947 */ /* 0x002fea0003800000 */
.L_x_158:
[----:B------:R-:W-:-:S04]  /*2d50*/  UIADD3 UR4, UPT, UPT, UR29, 0x1, URZ ;  /* 0x000000011d047890 */ /* 0x000fc8000fffe0ff */
[----:B------:R-:W-:-:S04]  /*2d60*/  UISETP.NE.AND UP0, UPT, UR4, 0x4, UPT ;  /* 0x000000040400788c */ /* 0x000fc8000bf05270 */
[----:B------:R-:W-:Y:S02]  /*2d70*/  USEL UR6, URZ, 0x1, UP0 ;  /* 0x00000001ff067887 */ /* 0x000fe40008000000 */
[----:B------:R-:W-:-:S04]  /*2d80*/  USEL UR4, UR4, URZ, UP0 ;  /* 0x000000ff04047287 */ /* 0x000fc80008000000 */
[----:B------:R-:W-:Y:S01]  /*2d90*/  ULEA UR5, UR4, UR21, 0x3 ;  /* 0x0000001504057291 */ /* 0x000fe2000f8e18ff */
[----:B-1----:R-:W-:-:S04]  /*2da0*/  LOP3.LUT R2, R12, UR6, RZ, 0x3c, !PT ;  /* 0x000000060c027c12 */ /* 0x002fc8000f8e3cff */
[----:B------:R-:W-:-:S04]  /*2db0*/  SHF.L.U32 R3, R2, 0x1f, RZ ;  /* 0x0000001f02037819 */ /* 0x000fc800000006ff */
[----:B------:R-:W1:Y:S02]  /*2dc0*/  SYNCS.PHASECHK.TRANS64.TRYWAIT P0, [UR5], R3 ;  /* 0x00000003ff0075a7 */ /* 0x000e640008001105 */
[----:B-1----:R-:W-:Y:S05]  /*2dd0*/  @!P0 BRA `(.L_x_48) ;  /* 0x0000006400dc8947 */ /* 0x002fea0003800000 */
.L_x_160:
[----:B------:R-:W-:-:S04]  /*2de0*/  UIADD3 UR4, UPT, UPT, UR4, 0x1, URZ ;  /* 0x0000000104047890 */ /* 0x000fc8000fffe0ff */
[----:B------:R-:W-:-:S04]  /*2df0*/  UISETP.NE.AND UP0, UPT, UR4, 0x4, UPT ;  /* 0x000000040400788c */ /* 0x000fc8000bf05270 */
[----:B------:R-:W-:Y:S02]  /*2e00*/  USEL UR6, URZ, 0x1, UP0 ;  /* 0x00000001ff067887 */ /* 0x000fe40008000000 */
[----:B------:R-:W-:-:S04]  /*2e10*/  USEL UR4, UR4, URZ, UP0 ;  /* 0x000000ff04047287 */ /* 0x000fc80008000000 */
[----:B------:R-:W-:Y:S01]  /*2e20*/  ULEA UR5, UR4, UR21, 0x3 ;  /* 0x0000001504057291 */ /* 0x000fe2000f8e18ff */
[----:B------:R-:W-:-:S04]  /*2e30*/  LOP3.LUT R2, R2, UR6, RZ, 0x3c, !PT ;  /* 0x0000000602027c12 */ /* 0x000fc8000f8e3cff */
[----:B-1----:R-:W-:-:S04]  /*2e40*/  SHF.L.U32 R3, R2, 0x1f, RZ ;  /* 0x0000001f02037819 */ /* 0x002fc800000006ff */
[----:B------:R-:W1:Y:S02]  /*2e50*/  SYNCS.PHASECHK.TRANS64.TRYWAIT P0, [UR5], R3 ;  /* 0x00000003ff0075a7 */ /* 0x000e640008001105 */
[----:B-1----:R-:W-:Y:S05]  /*2e60*/  @!P0 BRA `(.L_x_49) ;  /* 0x0000006400d08947 */ /* 0x002fea0003800000 */
.L_x_162:
[----:B------:R-:W-:-:S04]  /*2e70*/  UIADD3 UR4, UPT, UPT, UR4, 0x1, URZ ;  /* 0x0000000104047890 */ /* 0x000fc8000fffe0ff */
[----:B------:R-:W-:-:S04]  /*2e80*/  UISETP.NE.AND UP0, UPT, UR4, 0x4, UPT ;  /* 0x000000040400788c */ /* 0x000fc8000bf05270 */
[----:B------:R-:W-:Y:S02]  /*2e90*/  USEL UR5, URZ, 0x1, UP0 ;  /* 0x00000001ff057887 */ /* 0x000fe40008000000 */
[----:B------:R-:W-:-:S04]  /*2ea0*/  USEL UR4, UR4, URZ, UP0 ;  /* 0x000000ff04047287 */ /* 0x000fc80008000000 */
[----:B------:R-:W-:Y:S01]  /*2eb0*/  ULEA UR4, UR4, UR21, 0x3 ;  /* 0x0000001504047291 */ /* 0x000fe2000f8e18ff */
[----:B------:R-:W-:-:S04]  /*2ec0*/  LOP3.LUT R2, R2, UR5, RZ, 0x3c, !PT ;  /* 0x0000000502027c12 */ /* 0x000fc8000f8e3cff */
[----:B------:R-:W-:Y:S01]  /*2ed0*/  SHF.L.U32 R2, R2, 0x1f, RZ ;  /* 0x0000001f02027819 */ /* 0x000fe200000006ff */
[----:B-1----:R-:W-:-:S07]  /*2ee0*/  IMAD.U32 R0, RZ, RZ, UR4 ;  /* 0x00000004ff007e24 */ /* 0x002fce000f8e00ff */
.L_x_50:
[----:B-1----:R1:W2:Y:S02]  /*2ef0*/  SYNCS.PHASECHK.TRANS64.TRYWAIT P0, [R0+URZ], R2 ;  /* 0x00000002000075a7 */ /* 0x0022a400080011ff */
[----:B--2---:R-:W-:Y:S05]  /*2f00*/  @!P0 NANOSLEEP.SYNCS 0x989680 ;  /* 0x009896800000895d */ /* 0x004fea0003900000 */
[----:B------:R-:W2:Y:S02]  /*2f10*/  @!P0 SYNCS.PHASECHK.TRANS64 P0, [R0+URZ], R2 ;  /* 0x00000002000085a7 */ /* 0x000ea400080010ff */
[----:B--2---:R-:W-:Y:S05]  /*2f20*/  @P0 EXIT ;  /* 0x000000000000094d */ /* 0x004fea0003800000 */
[----:B------:R-:W-:Y:S05]  /*2f30*/  BRA `(.L_x_50) ;  /* 0xfffffffc00ec7947 */ /* 0x000fea000383ffff */
.L_x_22:
[----:B------:R-:W-:-:S04]  /*2f40*/  UISETP.NE.AND UP0, UPT, UR52, URZ, UPT ;  /* 0x000000ff3400728c */ /* 0x000fc8000bf05270 */
[----:B------:R-:W-:-:S09]  /*2f50*/  UISETP.NE.OR UP0, UPT, UR21, 0x1, UP0 ;  /* 0x000000011500788c */ /* 0x000fd20008705670 */
[----:B------:R-:W-:Y:S05]  /*2f60*/  BRA.U UP0, `(.L_x_51) ;  /* 0x0000000500487547 */ /* 0x000fea000b800000 */
[----:B------:R-:W-:Y:S01]  /*2f70*/  ISETP.GE.U32.AND P2, PT, R0, 0x8, PT ;  /* 0x000000080000780c */ /* 0x000fe20003f46070 */
[----:B------:R-:W-:Y:S01]  /*2f80*/  IMAD.MOV.U32 R12, RZ, RZ, 0x1 ;  /* 0x00000001ff0c7424 */ /* 0x000fe200078e00ff */
[----:B------:R-:W-:Y:S02]  /*2f90*/  CS2R R10, SRZ ;  /* 0x00000000000a7805 */ /* 0x000fe4000001ff00 */
[----:B------:R-:W-:Y:S01]  /*2fa0*/  CS2R R8, SRZ ;  /* 0x0000000000087805 */ /* 0x000fe2000001ff00 */
[----:B------:R-:W-:Y:S01]  /*2fb0*/  UMOV UR6, 0x400 ;  /* 0x0000040000067882 */ /* 0x000fe20000000000 */
[----:B------:R-:W-:Y:S01]  /*2fc0*/  UMOV UR5, URZ ;  /* 0x000000ff00057c82 */ /* 0x000fe20008000000 */
[----:B------:R-:W-:-:S12]  /*2fd0*/  ULEA UR6, UR52, UR6, 0x18 ;  /* 0x0000000634067291 */ /* 0x000fd8000f8ec0ff */
.L_x_55:
[----:B------:R-:W-:Y:S02]  /*2fe0*/  LEA R2, R8, UR6, 0x3 ;  /* 0x0000000608027c11 */ /* 0x000fe4000f8e18ff */
[----:B------:R-:W-:-:S03]  /*2ff0*/  SHF.L.U32 R4, R9, 0x1f, RZ ;  /* 0x0000001f09047819 */ /* 0x000fc600000006ff */
[----:B------:R-:W-:Y:S01]  /*3000*/  VIADD R5, R2, 0x100 ;  /* 0x0000010002057836 */ /* 0x000fe20000000000 */
[----:B------:R-:W2:Y:S02]  /*3010*/  SYNCS.PHASECHK.TRANS64.TRYWAIT P0, [R2+URZ+0xf0], R4 ;  /* 0x0000f004020075a7 */ /* 0x000ea400080011ff */
[----:B--2---:R-:W-:Y:S05]  /*3020*/  @!P0 BRA `(.L_x_52) ;  /* 0x0000006400788947 */ /* 0x004fea0003800000 */
.L_x_163:
[----:B------:R-:W-:Y:S01]  /*3030*/  ULEA UR4, UR5, UR6, 0x3 ;  /* 0x0000000605047291 */ /* 0x000fe2000f8e18ff */
[----:B--2---:R-:W-:Y:S01]  /*3040*/  PRMT R2, RZ, 0x654, R5 ;  /* 0x00000654ff027816 */ /* 0x004fe20000000005 */
[----:B------:R-:W-:Y:S01]  /*3050*/  @!P2 IMAD.MOV.U32 R4, RZ, RZ, 0x10 ;  /* 0x00000010ff04a424 */ /* 0x000fe200078e00ff */
[----:B------:R-:W-:Y:S01]  /*3060*/  SHF.L.U32 R5, R12, 0x1f, RZ ;  /* 0x0000001f0c057819 */ /* 0x000fe200000006ff */
[----:B------:R-:W-:Y:S01]  /*3070*/  UIADD3 UR7, UPT, UPT, UR4, 0x90, URZ ;  /* 0x0000009004077890 */ /* 0x000fe2000fffe0ff */
[----:B------:R2:W-:Y:S05]  /*3080*/  SYNCS.ARRIVE.TRANS64.RED.A1T0 RZ, [R2+URZ], RZ ;  /* 0x000000ff02ff79a7 */ /* 0x0005ea00081004ff */
[----:B------:R-:W-:Y:S01]  /*3090*/  IMAD.U32 R6, RZ, RZ, UR7 ;  /* 0x00000007ff067e24 */ /* 0x000fe2000f8e00ff */
[----:B------:R-:W3:Y:S04]  /*30a0*/  SYNCS.PHASECHK.TRANS64.TRYWAIT P0, [UR4+0xa0], R5 ;  /* 0x0000a005ff0075a7 */ /* 0x000ee80008001104 */
[----:B------:R-:W-:Y:S01]  /*30b0*/  PRMT R6, R0, 0x654, R6 ;  /* 0x0000065400067816 */ /* 0x000fe20000000006 */
[----:B--23--:R-:W-:Y:S06]  /*30c0*/  @!P0 BRA `(.L_x_53) ;  /* 0x0000006400648947 */ /* 0x00cfec0003800000 */
.L_x_165:
[----:B------:R-:W-:Y:S01]  /*30d0*/  ULEA UR8, UR5, UR6, 0x4 ;  /* 0x0000000605087291 */ /* 0x000fe2000f8e20ff */
[----:B------:R-:W-:Y:S01]  /*30e0*/  SEL R3, R6, R3, !P2 ;  /* 0x0000000306037207 */ /* 0x000fe20005000000 */
[----:B------:R-:W-:Y:S01]  /*30f0*/  UIADD3 UR9, UPT, UPT, UR4, 0x90, URZ ;  /* 0x0000009004097890 */ /* 0x000fe2000fffe0ff */
[----:B--2---:R-:W-:Y:S01]  /*3100*/  LEA R2, R11, UR6, 0x3 ;  /* 0x000000060b027c11 */ /* 0x004fe2000f8e18ff */
[----:B------:R-:W-:Y:S01]  /*3110*/  UIADD3 UR8, UPT, UPT, UR8, 0x120, URZ ;  /* 0x0000012008087890 */ /* 0x000fe2000fffe0ff */
[----:B------:R2:W-:Y:S01]  /*3120*/  @!P2 SYNCS.ARRIVE.TRANS64.RED RZ, [R3+URZ], R4 ;  /* 0x0000000403ffa9a7 */ /* 0x0005e200080004ff */
[----:B------:R-:W-:Y:S01]  /*3130*/  UIADD3 UR4, UPT, UPT, UR5, 0x1, URZ ;  /* 0x0000000105047890 */ /* 0x000fe2000fffe0ff */
[----:B------:R-:W-:-:S03]  /*3140*/  VIADD R8, R8, 0x1 ;  /* 0x0000000108087836 */ /* 0x000fc60000000000 */
[----:B------:R-:W-:Y:S02]  /*3150*/  UISETP.NE.AND UP0, UPT, UR4, 0x2, UPT ;  /* 0x000000020400788c */ /* 0x000fe4000bf05270 */
[----:B------:R-:W-:Y:S01]  /*3160*/  ISETP.NE.AND P0, PT, R8, 0x2, PT ;  /* 0x000000020800780c */ /* 0x000fe20003f05270 */
[----:B------:R-:W-:Y:S06]  /*3170*/  UGETNEXTWORKID.BROADCAST [UR8], [UR9] ;  /* 0x00000000080073ca */ /* 0x000fec0008000100 */
[----:B------:R-:W-:Y:S02]  /*3180*/  USEL UR7, URZ, 0x1, UP0 ;  /* 0x00000001ff077887 */ /* 0x000fe40008000000 */
[----:B------:R-:W-:-:S04]  /*3190*/  USEL UR5, UR4, URZ, UP0 ;  /* 0x000000ff04057287 */ /* 0x000fc80008000000 */
[----:B------:R-:W-:Y:S02]  /*31a0*/  LOP3.LUT R12, R12, UR7, RZ, 0x3c, !PT ;  /* 0x000000070c0c7c12 */ /* 0x000fe4000f8e3cff */
[----:B--2---:R-:W-:-:S04]  /*31b0*/  SHF.L.U32 R4, R10, 0x1f, RZ ;  /* 0x0000001f0a047819 */ /* 0x004fc800000006ff */
[----:B------:R-:W2:Y:S02]  /*31c0*/  SYNCS.PHASECHK.TRANS64.TRYWAIT P1, [R2+URZ+0x90], R4 ;  /* 0x00009004020075a7 */ /* 0x000ea400080211ff */
[----:B--2---:R-:W-:Y:S05]  /*31d0*/  @!P1 BRA `(.L_x_54) ;  /* 0x0000006400389947 */ /* 0x004fea0003800000 */
.L_x_166:
[C---:B--2---:R-:W-:Y:S01]  /*31e0*/  LEA R4, R11.reuse, UR6, 0x4 ;  /* 0x000000060b047c11 */ /* 0x044fe2000f8e20ff */
[----:B------:R-:W-:Y:S01]  /*31f0*/  VIADD R2, R2, 0xa0 ;  /* 0x000000a002027836 */ /* 0x000fe20000000000 */
[----:B------:R-:W-:Y:S01]  /*3200*/  SEL R8, R8, RZ, P0 ;  /* 0x000000ff08087207 */ /* 0x000fe20000000000 */
[----:B------:R-:W-:-:S03]  /*3210*/  VIADD R11, R11, 0x1 ;  /* 0x000000010b0b7836 */ /* 0x000fc60000000000 */
[----:B------:R-:W2:Y:S01]  /*3220*/  LDS.128 R4, [R4+0x120] ;  /* 0x0001200004047984 */ /* 0x000ea20000000c00 */
[----:B------:R-:W-:Y:S02]  /*3230*/  PRMT R2, RZ, 0x654, R2 ;  /* 0x00000654ff027816 */ /* 0x000fe40000000002 */
[C---:B------:R-:W-:Y:S01]  /*3240*/  ISETP.NE.AND P1, PT, R11.reuse, 0x2, PT ;  /* 0x000000020b00780c */ /* 0x040fe20003f25270 */
[----:B------:R-:W-:Y:S01]  /*3250*/  @!PT LDS RZ, [RZ] ;  /* 0x00000000fffff984 */ /* 0x000fe20000000800 */
[----:B------:R-:W-:Y:S01]  /*3260*/  @!PT LDS RZ, [RZ] ;  /* 0x00000000fffff984 */ /* 0x000fe20000000800 */
[----:B------:R-:W-:Y:S01]  /*3270*/  @!PT LDS RZ, [RZ] ;  /* 0x00000000fffff984 */ /* 0x000fe20000000800 */
[----:B------:R-:W-:Y:S01]  /*3280*/  @!PT LDS RZ, [RZ] ;  /* 0x00000000fffff984 */ /* 0x000fe20000000800 */
[----:B------:R3:W-:Y:S06]  /*3290*/  MEMBAR.ALL.CTA ;  /* 0x0000000000007992 */ /* 0x0007ec0000008000 */
[----:B---3--:R-:W3:Y:S01]  /*32a0*/  FENCE.VIEW.ASYNC.S ;  /* 0x00000000000073c6 */ /* 0x008ee20000000000 */
[----:B------:R-:W-:Y:S01]  /*32b0*/  SEL R11, R11, RZ, P1 ;  /* 0x000000ff0b0b7207 */ /* 0x000fe20000800000 */
[----:B---3--:R3:W-:Y:S01]  /*32c0*/  SYNCS.ARRIVE.TRANS64.RED.A1T0 RZ, [R2+URZ], RZ ;  /* 0x000000ff02ff79a7 */ /* 0x0087e200081004ff */
[----:B--2---:R-:W-:-:S02]  /*32d0*/  LOP3.LUT P3, RZ, R6, 0x1, RZ, 0xc0, !PT ;  /* 0x0000000106ff7812 */ /* 0x004fc4000786c0ff */
[----:B------:R-:W-:-:S04]  /*32e0*/  SEL R4, RZ, 0x1, P1 ;  /* 0x00000001ff047807 */ /* 0x000fc80000800000 */
[----:B------:R-:W-:Y:S02]  /*32f0*/  LOP3.LUT R10, R10, R4, RZ, 0x3c, !PT ;  /* 0x000000040a0a7212 */ /* 0x000fe400078e3cff */
[----:B---3--:R-:W-:-:S04]  /*3300*/  SEL R2, RZ, 0x1, P0 ;  /* 0x00000001ff027807 */ /* 0x008fc80000000000 */
[----:B------:R-:W-:Y:S01]  /*3310*/  LOP3.LUT R9, R9, R2, RZ, 0x3c, !PT ;  /* 0x0000000209097212 */ /* 0x000fe200078e3cff */
[----:B------:R-:W-:Y:S06]  /*3320*/  @P3 BRA `(.L_x_55) ;  /* 0xfffffffc002c3947 */ /* 0x000fec000383ffff */
[----:B------:R-:W-:Y:S01]  /*3330*/  ULEA UR4, UR5, UR6, 0x3 ;  /* 0x0000000605047291 */ /* 0x000fe2000f8e18ff */
[----:B------:R-:W-:-:S08]  /*3340*/  SHF.L.U32 R2, R12, 0x1f, RZ ;  /* 0x0000001f0c027819 */ /* 0x000fd000000006ff */
[----:B------:R-:W2:Y:S02]  /*3350*/  SYNCS.PHASECHK.TRANS64 P0, [UR4+0xa0], R2 ;  /* 0x0000a002ff0075a7 */ /* 0x000ea40008001004 */
[----:B--2---:R-:W-:Y:S05]  /*3360*/  @P0 BRA `(.L_x_56) ;  /* 0x0000000000080947 */ /* 0x004fea0003800000 */
[----:B------:R-:W2:Y:S02]  /*3370*/  SYNCS.PHASECHK.TRANS64.TRYWAIT P0, [UR4+0xa0], R2 ;  /* 0x0000a002ff0075a7 */ /* 0x000ea40008001104 */
[----:B--2---:R-:W-:Y:S05]  /*3380*/  @!P0 BRA `(.L_x_57) ;  /* 0x0000006000e08947 */ /* 0x004fea0003800000 */
.L_x_56:
[----:B------:R-:W-:-:S04]  /*3390*/  UIADD3 UR7, UPT, UPT, UR5, 0x1, URZ ;  /* 0x0000000105077890 */ /* 0x000fc8000fffe0ff */
[----:B------:R-:W-:-:S04]  /*33a0*/  UISETP.NE.AND UP0, UPT, UR7, 0x2, UPT ;  /* 0x000000020700788c */ /* 0x000fc8000bf05270 */
[----:B------:R-:W-:Y:S02]  /*33b0*/  USEL UR8, URZ, 0x1, UP0 ;  /* 0x00000001ff087887 */ /* 0x000fe40008000000 */
[----:B------:R-:W-:-:S04]  /*33c0*/  USEL UR7, UR7, URZ, UP0 ;  /* 0x000000ff07077287 */ /* 0x000fc80008000000 */
[----:B------:R-:W-:Y:S01]  /*33d0*/  ULEA UR7, UR7, UR6, 0x3 ;  /* 0x0000000607077291 */ /* 0x000fe2000f8e18ff */
[----:B--2---:R-:W-:-:S04]  /*33e0*/  LOP3.LUT R2, R12, UR8, RZ, 0x3c, !PT ;  /* 0x000000080c027c12 */ /* 0x004fc8000f8e3cff */
[----:B------:R-:W-:-:S04]  /*33f0*/  SHF.L.U32 R0, R2, 0x1f, RZ ;  /* 0x0000001f02007819 */ /* 0x000fc800000006ff */
[----:B------:R-:W2:Y:S02]  /*3400*/  SYNCS.PHASECHK.TRANS64 P0, [UR7+0xa0], R0 ;  /* 0x0000a000ff0075a7 */ /* 0x000ea40008001007 */
[----:B-12---:R-:W-:Y:S05]  /*3410*/  @P0 EXIT ;  /* 0x000000000000094d */ /* 0x006fea0003800000 */
[----:B------:R-:W-:Y:S02]  /*3420*/  SHF.L.U32 R2, R2, 0x1f, RZ ;  /* 0x0000001f02027819 */ /* 0x000fe400000006ff */
[----:B------:R-:W-:-:S07]  /*3430*/  MOV R0, UR7 ;  /* 0x0000000700007c02 */ /* 0x000fce0008000f00 */
.L_x_58:
[----:B-1----:R1:W2:Y:S02]  /*3440*/  SYNCS.PHASECHK.TRANS64.TRYWAIT P0, [R0+URZ+0xa0], R2 ;  /* 0x0000a002000075a7 */ /* 0x0022a400080011ff */
[----:B--2---:R-:W-:Y:S05]  /*3450*/  @!P0 NANOSLEEP.SYNCS 0x989680 ;  /* 0x009896800000895d */ /* 0x004fea0003900000 */
[----:B------:R-:W2:Y:S02]  /*3460*/  @!P0 SYNCS.PHASECHK.TRANS64 P0, [R0+URZ+0xa0], R2 ;  /* 0x0000a002000085a7 */ /* 0x000ea400080010ff */
[----:B--2---:R-:W-:Y:S05]  /*3470*/  @P0 EXIT ;  /* 0x000000000000094d */ /* 0x004fea0003800000 */
[----:B------:R-:W-:Y:S05]  /*3480*/  BRA `(.L_x_58) ;  /* 0xfffffffc00ec7947 */ /* 0x000fea000383ffff */
.L_x_51:
[----:B------:R-:W-:Y:S05]  /*3490*/  BRA.U UP6, `(.L_x_59) ;  /* 0x0000001506487547 */ /* 0x000fea000b800000 */
[----:B------:R-:W-:Y:S01]  /*34a0*/  UMOV UR4, 0x40 ;  /* 0x0000004000047882 */ /* 0x000fe20000000000 */
[----:B------:R-:W-:Y:S01]  /*34b0*/  NOP ;  /* 0x0000000000007918 */ /* 0x000fe20000000000 */
[----:B------:R-:W-:Y:S01]  /*34c0*/  ULEA UR5, UR52, UR4, 0x18 ;  /* 0x0000000434057291 */ /* 0x000fe2000f8ec0ff */
[----:B------:R-:W-:Y:S02]  /*34d0*/  UMOV UR6, 0x400 ;  /* 0x0000040000067882 */ /* 0x000fe40000000000 */
[----:B------:R-:W-:-:S06]  /*34e0*/  ULEA UR6, UR52, UR6, 0x18 ;  /* 0x0000000634067291 */ /* 0x000fcc000f8ec0ff */
[----:B------:R-:W2:Y:S02]  /*34f0*/  LDS.U8 R0, [UR5+0x1c] ;  /* 0x00001c05ff007984 */ /* 0x000ea40008000000 */
[----:B--2---:R-:W-:-:S13]  /*3500*/  ISETP.NE.AND P0, PT, R0, RZ, PT ;  /* 0x000000ff0000720c */ /* 0x004fda0003f05270 */
[----:B------:R-:W-:Y:S05]  /*3510*/  @P0 BRA `(.L_x_60) ;  /* 0x0000000400080947 */ /* 0x000fea0003800000 */
[----:B------:R-:W-:Y:S02]  /*3520*/  UISETP.NE.U32.AND UP1, UPT, UR68, 0x1, UPT ;  /* 0x000000014400788c */ /* 0x000fe4000bf25070 */
[----:B------:R-:W-:-:S07]  /*3530*/  UIADD3 UR7, UPT, UPT, UR5, 0x8, URZ ;  /* 0x0000000805077890 */ /* 0x000fce000fffe0ff */
[----:B------:R-:W-:Y:S05]  /*3540*/  BRA.U !UP1, `(.L_x_61) ;  /* 0x00000001099c7547 */ /* 0x000fea000b800000 */
[----:B------:R-:W-:Y:S01]  /*3550*/  ELECT P0, URZ, PT ;  /* 0x0000000000ff782f */ /* 0x000fe20003800000 */
[----:B------:R-:W-:-:S12]  /*3560*/  BSSY B0, `(.L_x_61) ;  /* 0x0000025000007945 */ /* 0x000fd80003800000 */
[----:B------:R-:W-:Y:S05]  /*3570*/  @!P0 BRA `(.L_x_62) ;  /* 0x00000000008c8947 */ /* 0x000fea0003800000 */
[----:B------:R-:W-:-:S05]  /*3580*/  UMOV UR4, 0x10 ;  /* 0x0000001000047882 */ /* 0x000fca0000000000 */
[----:B------:R-:W-:Y:S04]  /*3590*/  DEPBAR.LE SB2, 0x36 ;  /* 0x0000ad800000791a */ /* 0x000fe80000000000 */
[----:B------:R-:W2:Y:S02]  /*35a0*/  UTCATOMSWS.2CTA.FIND_AND_SET.ALIGN UP0, UR4, UR4 ;  /* 0x00000004000475e3 */ /* 0x000ea40008200800 */
[----:B--2---:R-:W-:Y:S01]  /*35b0*/  MOV R10, UR4 ;  /* 0x00000004000a7c02 */ /* 0x004fe20008000f00 */
[----:B------:R-:W-:Y:S06]  /*35c0*/  BRA.U UP0, `(.L_x_63) ;  /* 0x0000000100187547 */ /* 0x000fec000b800000 */
.L_x_64:
[----:B------:R-:W-:Y:S05]  /*35d0*/  NANOSLEEP 0x64 ;  /* 0x000000640000795d */ /* 0x000fea0003800000 */
[----:B------:R-:W-:-:S05]  /*35e0*/  UMOV UR4, 0x10 ;  /* 0x0000001000047882 */ /* 0x000fca0000000000 */
[----:B------:R-:W-:Y:S04]  /*35f0*/  DEPBAR.LE SB2, 0x36 ;  /* 0x0000ad800000791a */ /* 0x000fe80000000000 */
[----:B------:R-:W2:Y:S02]  /*3600*/  UTCATOMSWS.2CTA.FIND_AND_SET.ALIGN UP0, UR4, UR4 ;  /* 0x00000004000475e3 */ /* 0x000ea40008200800 */
[----:B--2---:R-:W-:Y:S01]  /*3610*/  MOV R10, UR4 ;  /* 0x00000004000a7c02 */ /* 0x004fe20008000f00 */
[----:B------:R-:W-:Y:S05]  /*3620*/  BRA.U !UP0, `(.L_x_64) ;  /* 0xfffffffd08e87547 */ /* 0x000fea000b83ffff */
.L_x_63:
[----:B------:R-:W2:Y:S01]  /*3630*/  LDS R6, [UR5+0x10] ;  /* 0x00001005ff067984 */ /* 0x000ea20008000800 */
[----:B------:R-:W-:Y:S01]  /*3640*/  IMAD.U32 R0, RZ, RZ, UR6 ;  /* 0x00000006ff007e24 */ /* 0x000fe2000f8e00ff */
[----:B------:R-:W-:-:S03]  /*3650*/  MOV R4, UR69 ;  /* 0x0000004500047c02 */ /* 0x000fc60008000f00 */
[----:B------:R-:W-:Y:S01]  /*3660*/  VIADD R0, R0, 0x140 ;  /* 0x0000014000007836 */ /* 0x000fe20000000000 */
[----:B--2---:R-:W-:-:S04]  /*3670*/  SHF.L.U32 R6, R6, 0x1f, RZ ;  /* 0x0000001f06067819 */ /* 0x004fc800000006ff */
[----:B------:R-:W2:Y:S02]  /*3680*/  SYNCS.PHASECHK.TRANS64.TRYWAIT P0, [UR5+0x8], R6 ;  /* 0x00000806ff0075a7 */ /* 0x000ea40008001105 */
[----:B--2---:R-:W-:Y:S05]  /*3690*/  @P0 BRA `(.L_x_65) ;  /* 0x0000000000080947 */ /* 0x004fea0003800000 */
[----:B------:R-:W2:Y:S02]  /*36a0*/  SYNCS.PHASECHK.TRANS64.TRYWAIT P0, [UR5+0x8], R6 ;  /* 0x00000806ff0075a7 */ /* 0x000ea40008001105 */
[----:B--2---:R-:W-:Y:S05]  /*36b0*/  @!P0 BRA `(.L_x_66) ;  /* 0x00000060002c8947 */ /* 0x004fea0003800000 */
.L_x_65:
[----:B------:R-:W-:Y:S01]  /*36c0*/  PRMT R4, R4, 0x654, R0 ;  /* 0x0000065404047816 */ /* 0x000fe20000000000 */
[----:B------:R-:W-:Y:S01]  /*36d0*/  HFMA2 R0, -RZ, RZ, 0, 5.9604644775390625e-08 ;  /* 0x00000001ff007431 */ /* 0x000fe200000001ff */
[----:B------:R-:W-:Y:S01]  /*36e0*/  UPRMT UR4, UR69, 0x654, UR7 ;  /* 0x0000065445047896 */ /* 0x000fe20008000007 */
[----:B------:R-:W-:Y:S02]  /*36f0*/  IMAD.MOV.U32 R8, RZ, RZ, 0xffff ;  /* 0x0000ffffff087424 */ /* 0x000fe400078e00ff */
[----:B--2---:R-:W-:Y:S02]  /*3700*/  IMAD.MOV.U32 R6, RZ, RZ, 0x4 ;  /* 0x00000004ff067424 */ /* 0x004fe400078e00ff */
[----:B------:R-:W-:Y:S01]  /*3710*/  IMAD.SHL.U32 R9, R10, 0x20, RZ ;  /* 0x000000200a097824 */ /* 0x000fe200078e00ff */
[----:B------:R-:W-:Y:S02]  /*3720*/  MOV R5, UR4 ;  /* 0x0000000400057c02 */ /* 0x000fe40008000f00 */
[-C--:B------:R-:W-:Y:S01]  /*3730*/  SHF.L.U32 R8, R8, R10.reuse, RZ ;  /* 0x0000000a08087219 */ /* 0x080fe200000006ff */
[----:B------:R2:W-:Y:S01]  /*3740*/  SYNCS.ARRIVE.TRANS64.RED RZ, [UR4], R6 ;  /* 0x00000006ffff79a7 */ /* 0x0005e20008000404 */
[----:B------:R-:W-:Y:S01]  /*3750*/  SHF.L.U32 R7, R0, R10, RZ ;  /* 0x0000000a00077219 */ /* 0x000fe200000006ff */
[----:B------:R2:W-:Y:S04]  /*3760*/  STS [UR6+0x140], R9 ;  /* 0x00014009ff007988 */ /* 0x0005e80008000806 */
[----:B------:R2:W-:Y:S04]  /*3770*/  STAS [R4.64], R10 ;  /* 0x0000000a04007dbd */ /* 0x0005e8000c0008ff */
[----:B------:R2:W-:Y:S04]  /*3780*/  ATOMS.OR RZ, [UR5+0x14], R8 ;  /* 0x00001408ffff798c */ /* 0x0005e8000b000005 */
[----:B------:R2:W-:Y:S04]  /*3790*/  ATOMS.OR RZ, [UR5+0x18], R7 ;  /* 0x00001807ffff798c */ /* 0x0005e8000b000005 */
[----:B------:R2:W-:Y:S02]  /*37a0*/  ATOMS.XOR RZ, [UR5+0x10], R0 ;  /* 0x00001000ffff798c */ /* 0x0005e4000b800005 */
.L_x_62:
[----:B-1----:R-:W-:Y:S05]  /*37b0*/  BSYNC B0 ;  /* 0x0000000000007941 */ /* 0x002fea0003800000 */
.L_x_61:
[----:B------:R-:W-:Y:S05]  /*37c0*/  BRA.U UP1, `(.L_x_67) ;  /* 0x00000001016c7547 */ /* 0x000fea000b800000 */
[----:B------:R-:W-:-:S03]  /*37d0*/  UMOV UR4, 0xffffffff ;  /* 0xffffffff00047882 */ /* 0x000fc60000000000 */
[----:B------:R-:W-:Y:S05]  /*37e0*/  BRA.DIV UR4, `(.L_x_68) ;  /* 0x0000005e04f87947 */ /* 0x000fea000b800000 */
[----:B------:R-:W-:-:S13]  /*37f0*/  ELECT P0, URZ, PT ;  /* 0x0000000000ff782f */ /* 0x000fda0003800000 */
.L_x_170:
[----:B------:R-:W-:Y:S05]  /*3800*/  @!P0 BRA `(.L_x_67) ;  /* 0x00000000005c8947 */ /* 0x000fea0003800000 */
[----:B--2---:R-:W2:Y:S02]  /*3810*/  LDS R4, [UR5+0x10] ;  /* 0x00001005ff047984 */ /* 0x004ea40008000800 */
[----:B--2---:R-:W-:-:S04]  /*3820*/  SHF.L.U32 R4, R4, 0x1f, RZ ;  /* 0x0000001f04047819 */ /* 0x004fc800000006ff */
[----:B------:R-:W2:Y:S02]  /*3830*/  SYNCS.PHASECHK.TRANS64.TRYWAIT P0, [UR5+0x8], R4 ;  /* 0x00000804ff0075a7 */ /* 0x000ea40008001105 */
[----:B--2---:R-:W-:Y:S05]  /*3840*/  @P0 BRA `(.L_x_69) ;  /* 0x0000000000080947 */ /* 0x004fea0003800000 */
[----:B------:R-:W2:Y:S02]  /*3850*/  SYNCS.PHASECHK.TRANS64.TRYWAIT P0, [UR5+0x8], R4 ;  /* 0x00000804ff0075a7 */ /* 0x000ea40008001105 */
[----:B--2---:R-:W-:Y:S05]  /*3860*/  @!P0 BRA `(.L_x_70) ;  /* 0x0000005c00fc8947 */ /* 0x004fea0003800000 */
.L_x_69:
[----:B------:R-:W3:Y:S01]  /*3870*/  LDS R6, [UR6+0x140] ;  /* 0x00014006ff067984 */ /* 0x000ee20008000800 */
[----:B--2---:R-:W-:Y:S02]  /*3880*/  HFMA2 R0, -RZ, RZ, 0, 5.9604644775390625e-08 ;  /* 0x00000001ff007431 */ /* 0x004fe400000001ff */
[----:B------:R-:W-:Y:S01]  /*3890*/  IMAD.MOV.U32 R4, RZ, RZ, 0xffff ;  /* 0x0000ffffff047424 */ /* 0x000fe200078e00ff */
[----:B------:R-:W-:Y:S01]  /*38a0*/  UPRMT UR4, UR69, 0x654, UR7 ;  /* 0x0000065445047896 */ /* 0x000fe20008000007 */
[----:B---3--:R-:W-:-:S03]  /*38b0*/  IMAD.SHL.U32 R5, R6, 0x20, RZ ;  /* 0x0000002006057824 */ /* 0x008fc600078e00ff */
[-C--:B------:R-:W-:Y:S02]  /*38c0*/  SHF.L.U32 R4, R4, R6.reuse, RZ ;  /* 0x0000000604047219 */ /* 0x080fe400000006ff */
[----:B------:R-:W-:Y:S01]  /*38d0*/  SHF.L.U32 R6, R0, R6, RZ ;  /* 0x0000000600067219 */ /* 0x000fe200000006ff */
[----:B------:R3:W-:Y:S04]  /*38e0*/  STS [UR6+0x140], R5 ;  /* 0x00014005ff007988 */ /* 0x0007e80008000806 */
[----:B------:R3:W-:Y:S04]  /*38f0*/  ATOMS.OR RZ, [UR5+0x14], R4 ;  /* 0x00001404ffff798c */ /* 0x0007e8000b000005 */
[----:B------:R3:W-:Y:S01]  /*3900*/  ATOMS.OR RZ, [UR5+0x18], R6 ;  /* 0x00001806ffff798c */ /* 0x0007e2000b000005 */
[----:B------:R-:W-:Y:S03]  /*3910*/  SYNCS.ARRIVE.TRANS64.RED.A1T0 RZ, [UR4], RZ ;  /* 0x000000ffffff79a7 */ /* 0x000fe60008100404 */
[----:B------:R3:W-:Y:S01]  /*3920*/  ATOMS.XOR RZ, [UR5+0x10], R0 ;  /* 0x00001000ffff798c */ /* 0x0007e2000b800005 */
[----:B------:R-:W-:Y:S05]  /*3930*/  BRA `(.L_x_67) ;  /* 0x0000000000107947 */ /* 0x000fea0003800000 */
.L_x_60:
[----:B------:R-:W-:Y:S02]  /*3940*/  MOV R0, 0xffffffff ;  /* 0xffffffff00007802 */ /* 0x000fe40000000f00 */
[----:B------:R-:W-:-:S03]  /*3950*/  MOV R4, 0x3980 ;  /* 0x0000398000047802 */ /* 0x000fc60000000f00 */
[----:B------:R2:W-:Y:S04]  /*3960*/  STS [UR6+0x140], R0 ;  /* 0x00014000ff007988 */ /* 0x0005e80008000806 */
[----:B-12--5:R-:W-:Y:S05]  /*3970*/  CALL.REL.NOINC `($__internal_1_$__cuda_sm10x_tcgen05_guardrail_trap_phase_invalid_during_alloc) ;  /* 0x0000006400d07944 */ /* 0x026fea0003c00000 */
.L_x_67:
[----:B------:R-:W-:Y:S05]  /*3980*/  WARPSYNC.ALL ;  /* 0x0000000000007948 */ /* 0x000fea0003800000 */
[----:B------:R-:W4:Y:S01]  /*3990*/  S2UR UR4, SR_CgaCtaId ;  /* 0x00000000000479c3 */ /* 0x000f220000008800 */
[----:B------:R-:W-:Y:S01]  /*39a0*/  UMOV UR41, 0x400 ;  /* 0x0000040000297882 */ /* 0x000fe20000000000 */
[----:B------:R-:W-:-:S06]  /*39b0*/  NOP ;  /* 0x0000000000007918 */ /* 0x000fcc0000000000 */
[----:B------:R-:W-:Y:S06]  /*39c0*/  BAR.ARV 0x6, 0xa0 ;  /* 0x0182800000007b1d */ /* 0x000fec0000002000 */
[----:B------:R-:W1:Y:S01]  /*39d0*/  LDCU UR6, c[0x0][0x38c] ;  /* 0x00007180ff0677ac */ /* 0x000e620008000800 */
[----:B------:R-:W-:Y:S01]  /*39e0*/  LOP3.LUT R3, R3, 0xffff, RZ, 0xc0, !PT ;  /* 0x0000ffff03037812 */ /* 0x000fe200078ec0ff */
[----:B--2---:R-:W-:Y:S01]  /*39f0*/  IMAD.MOV.U32 R9, RZ, RZ, 0x1 ;  /* 0x00000001ff097424 */ /* 0x004fe200078e00ff */
[----:B------:R-:W-:Y:S01]  /*3a00*/  LOP3.LUT R2, R2, 0xffff, RZ, 0xc0, !PT ;  /* 0x0000ffff02027812 */ /* 0x000fe200078ec0ff */
[----:B------:R-:W-:Y:S01]  /*3a10*/  IMAD.MOV.U32 R8, RZ, RZ, RZ ;  /* 0x000000ffff087224 */ /* 0x000fe200078e00ff */
[----:B------:R-:W-:Y:S01]  /*3a20*/  R2UR UR43, R3 ;  /* 0x00000000032b72ca */ /* 0x000fe200000e0000 */
[----:B------:R-:W-:Y:S01]  /*3a30*/  UMOV UR47, URZ ;  /* 0x000000ff002f7c82 */ /* 0x000fe20008000000 */
[----:B------:R-:W-:-:S02]  /*3a40*/  R2UR UR65, R2 ;  /* 0x00000000024172ca */ /* 0x000fc400000e0000 */
[----:B------:R-:W-:Y:S01]  /*3a50*/  CS2R R2, SRZ ;  /* 0x0000000000027805 */ /* 0x000fe2000001ff00 */
[----:B------:R-:W-:Y:S01]  /*3a60*/  UMOV UR38, URZ ;  /* 0x000000ff00267c82 */ /* 0x000fe20008000000 */
[----:B----4-:R-:W-:Y:S01]  /*3a70*/  ULEA UR41, UR4, UR41, 0x18 ;  /* 0x0000002904297291 */ /* 0x010fe2000f8ec0ff */
[----:B------:R-:W-:Y:S01]  /*3a80*/  UMOV UR37, URZ ;  /* 0x000000ff00257c82 */ /* 0x000fe20008000000 */
[----:B------:R-:W-:Y:S02]  /*3a90*/  UISETP.NE.AND UP3, UPT, UR68, URZ, UPT ;  /* 0x000000ff4400728c */ /* 0x000fe4000bf65270 */
[----:B------:R-:W-:Y:S02]  /*3aa0*/  UIADD3 UR5, UPT, UPT, UR41, 0x8400, URZ ;  /* 0x0000840029057890 */ /* 0x000fe4000fffe0ff */
[----:B------:R-:W-:-:S03]  /*3ab0*/  UIADD3 UR4, UPT, UPT, UR41, 0x28400, URZ ;  /* 0x0002840029047890 */ /* 0x000fc6000fffe0ff */
[----:B---3--:R-:W2:Y:S01]  /*3ac0*/  LDS R0, [UR41+0x140] ;  /* 0x00014029ff007984 */ /* 0x008ea20008000800 */
[----:B-1----:R-:W-:Y:S02]  /*3ad0*/  UIADD3 UR6, UPT, UPT, UR6, 0x3f, URZ ;  /* 0x0000003f06067890 */ /* 0x002fe4000fffe0ff */
[----:B------:R-:W-:Y:S02]  /*3ae0*/  USHF.R.U32.HI UR5, URZ, 0x4, UR5 ;  /* 0x00000004ff057899 */ /* 0x000fe40008011605 */
[----:B------:R-:W-:Y:S02]  /*3af0*/  USHF.R.S32.HI UR64, URZ, 0x1f, UR6 ;  /* 0x0000001fff407899 */ /* 0x000fe40008011406 */
[----:B------:R-:W-:Y:S02]  /*3b00*/  USHF.R.U32.HI UR4, URZ, 0x4, UR4 ;  /* 0x00000004ff047899 */ /* 0x000fe40008011604 */
[----:B------:R-:W-:Y:S02]  /*3b10*/  ULEA.HI UR64, UR64, UR6, URZ, 0x6 ;  /* 0x0000000640407291 */ /* 0x000fe4000f8f30ff */
[----:B------:R-:W-:-:S02]  /*3b20*/  ULOP3.LUT UR5, UR5, 0x3fff, URZ, 0xc0, !UPT ;  /* 0x00003fff05057892 */ /* 0x000fc4000f8ec0ff */
[----:B------:R-:W-:Y:S02]  /*3b30*/  USHF.R.S32.HI UR64, URZ, 0x6, UR64 ;  /* 0x00000006ff407899 */ /* 0x000fe40008011440 */
[----:B------:R-:W-:Y:S02]  /*3b40*/  ULOP3.LUT UR45, UR4, 0x3fff, URZ, 0xc0, !UPT ;  /* 0x00003fff042d7892 */ /* 0x000fe4000f8ec0ff */
[----:B------:R-:W-:Y:S01]  /*3b50*/  UISETP.LT.AND UP0, UPT, UR64, 0x1, UPT ;  /* 0x000000014000788c */ /* 0x000fe2000bf01270 */
[----:B------:R-:W-:Y:S01]  /*3b60*/  UMOV UR62, 0x0 ;  /* 0x00000000003e7882 */ /* 0x000fe20000000000 */
        /* <DEDUP_REMOVED lines=9> */
[----:B------:R-:W-:-:S02]  /*3c00*/  ULOP3.LUT UR44, UR5, 0x10000, URZ, 0xfc, !UPT ;  /* 0x00010000052c7892 */ /* 0x000fc4000f8efcff */
[----:B------:R-:W-:Y:S02]  /*3c10*/  ULOP3.LUT UR45, UR45, 0x10000, URZ, 0xfc, !UPT ;  /* 0x000100002d2d7892 */ /* 0x000fe4000f8efcff */
[----:B------:R-:W-:Y:S01]  /*3c20*/  USEL UR66, UR64, 0x1, !UP0 ;  /* 0x0000000140427887 */ /* 0x000fe2000c000000 */
[----:B------:R-:W-:Y:S01]  /*3c30*/  UMOV UR52, 0x0 ;  /* 0x0000000000347882 */ /* 0x000fe20000000000 */
[----:B------:R-:W-:Y:S01]  /*3c40*/  UMOV UR53, 0x10100910 ;  /* 0x1010091000357882 */ /* 0x000fe20000000000 */
[----:B------:R-:W-:Y:S01]  /*3c50*/  UMOV UR50, 0x0 ;  /* 0x0000000000327882 */ /* 0x000fe20000000000 */
[----:B------:R-:W-:Y:S01]  /*3c60*/  UMOV UR51, 0x10100910 ;  /* 0x1010091000337882 */ /* 0x000fe20000000000 */
[----:B------:R-:W-:Y:S01]  /*3c70*/  UMOV UR48, 0x0 ;  /* 0x0000000000307882 */ /* 0x000fe20000000000 */
[----:B--2---:R-:W-:Y:S01]  /*3c80*/  R2UR UR67, R0 ;  /* 0x00000000004372ca */ /* 0x004fe200000e0000 */
[----:B------:R-:W-:-:S14]  /*3c90*/  UMOV UR49, 0x10100910 ;  /* 0x1010091000317882 */ /* 0x000fdc0000000000 */
.L_x_78:
[C---:B------:R-:W-:Y:S02]  /*3ca0*/  LEA R0, R8.reuse, UR41, 0x3 ;  /* 0x0000002908007c11 */ /* 0x040fe4000f8e18ff */
[----:B------:R-:W-:Y:S02]  /*3cb0*/  SHF.L.U32 R4, R3, 0x1f, RZ ;  /* 0x0000001f03047819 */ /* 0x000fe400000006ff */
[----:B------:R-:W-:Y:S02]  /*3cc0*/  LEA R5, R8, UR41, 0x4 ;  /* 0x0000002908057c11 */ /* 0x000fe4000f8e20ff */
[----:B------:R-:W1:Y:S02]  /*3cd0*/  SYNCS.PHASECHK.TRANS64.TRYWAIT P0, [R0+URZ+0x90], R4 ;  /* 0x00009004000075a7 */ /* 0x000e6400080011ff */
[----:B-1-3--:R-:W-:Y:S05]  /*3ce0*/  @!P0 BRA `(.L_x_71) ;  /* 0x0000005800f48947 */ /* 0x00afea0003800000 */
.L_x_171:
[----:B-1----:R-:W1:Y:S01]  /*3cf0*/  LDS.128 R4, [R5+0x120] ;  /* 0x0001200005047984 */ /* 0x002e620000000c00 */
[----:B------:R-:W-:Y:S02]  /*3d00*/  VIADD R0, R0, 0xa0 ;  /* 0x000000a000007836 */ /* 0x000fe40000000000 */
[----:B------:R-:W-:Y:S01]  /*3d10*/  VIADD R8, R8, 0x1 ;  /* 0x0000000108087836 */ /* 0x000fe20000000000 */
[----:B------:R-:W-:Y:S01]  /*3d20*/  @!PT LDS RZ, [RZ] ;  /* 0x00000000fffff984 */ /* 0x000fe20000000800 */
[----:B------:R-:W-:Y:S01]  /*3d30*/  @!PT LDS RZ, [RZ] ;  /* 0x00000000fffff984 */ /* 0x000fe20000000800 */
[----:B------:R-:W-:Y:S01]  /*3d40*/  @!PT LDS RZ, [RZ] ;  /* 0x00000000fffff984 */ /* 0x000fe20000000800 */
[----:B------:R-:W-:Y:S01]  /*3d50*/  @!PT LDS RZ, [RZ] ;  /* 0x00000000fffff984 */ /* 0x000fe20000000800 */
[----:B------:R2:W-:Y:S06]  /*3d60*/  MEMBAR.ALL.CTA ;  /* 0x0000000000007992 */ /* 0x0005ec0000008000 */
[----:B--2---:R-:W2:Y:S01]  /*3d70*/  FENCE.VIEW.ASYNC.S ;  /* 0x00000000000073c6 */ /* 0x004ea20000000000 */
[----:B------:R-:W-:-:S04]  /*3d80*/  PRMT R0, RZ, 0x654, R0 ;  /* 0x00000654ff007816 */ /* 0x000fc80000000000 */
[----:B--2---:R2:W-:Y:S01]  /*3d90*/  SYNCS.ARRIVE.TRANS64.RED.A1T0 RZ, [R0+URZ], RZ ;  /* 0x000000ff00ff79a7 */ /* 0x0045e200081004ff */
[----:B-1----:R-:W-:Y:S01]  /*3da0*/  LOP3.LUT P1, RZ, R6, 0x1, RZ, 0xc0, !PT ;  /* 0x0000000106ff7812 */ /* 0x002fe2000782c0ff */
[----:B--2---:R-:W-:-:S12]  /*3db0*/  BRA.U UP3, `(.L_x_72) ;  /* 0x0000000503587547 */ /* 0x004fd8000b800000 */
[----:B------:R-:W1:Y:S01]  /*3dc0*/  LDCU UR4, c[0x0][0x38c] ;  /* 0x00007180ff0477ac */ /* 0x000e620008000800 */
[----:B------:R-:W-:Y:S02]  /*3dd0*/  PLOP3.LUT P2, PT, PT, PT, PT, 0x80, 0x8 ;  /* 0x000000000008781c */ /* 0x000fe40003f4f070 */
[----:B------:R-:W-:Y:S01]  /*3de0*/  SHF.L.U32 R4, R9, 0x1f, RZ ;  /* 0x0000001f09047819 */ /* 0x000fe200000006ff */
[----:B------:R-:W-:Y:S02]  /*3df0*/  ULEA UR46, UR47, UR41, 0x3 ;  /* 0x000000292f2e7291 */ /* 0x000fe4000f8e18ff */
[----:B------:R-:W-:Y:S02]  /*3e00*/  ULEA UR36, UR47, UR67, 0x6 ;  /* 0x000000432f247291 */ /* 0x000fe4000f8e30ff */
[----:B-1----:R-:W-:-:S06]  /*3e10*/  UISETP.GE.AND UP0, UPT, UR4, 0x1, UPT ;  /* 0x000000010400788c */ /* 0x002fcc000bf06270 */
[----:B------:R-:W-:-:S05]  /*3e20*/  PLOP3.LUT P0, PT, PT, PT, UP0, 0x80, 0x8 ;  /* 0x000000000008781c */ /* 0x000fca0003f0f008 */
[----:B------:R-:W-:-:S08]  /*3e30*/  @UP0 ULEA UR4, UR38, UR41, 0x3 ;  /* 0x0000002926040291 */ /* 0x000fd0000f8e18ff */
[----:B------:R-:W-:-:S04]  /*3e40*/  @P0 SHF.L.U32 R0, R2, 0x1f, RZ ;  /* 0x0000001f02000819 */ /* 0x000fc800000006ff */
[----:B------:R1:W2:Y:S01]  /*3e50*/  @P0 SYNCS.PHASECHK.TRANS64.TRYWAIT P2, [UR4], R0 ;  /* 0x00000000ff0005a7 */ /* 0x0002a20008041104 */
[----:B------:R-:W3:Y:S02]  /*3e60*/  SYNCS.PHASECHK.TRANS64.TRYWAIT P0, [UR46+0xd0], R4 ;  /* 0x0000d004ff0075a7 */ /* 0x000ee4000800112e */
[----:B-123--:R-:W-:Y:S05]  /*3e70*/  @!P0 BRA `(.L_x_73) ;  /* 0x0000005800a48947 */ /* 0x00efea0003800000 */
.L_x_173:
[----:B------:R-:W-:Y:S01]  /*3e80*/  UMOV UR42, UR37 ;  /* 0x00000025002a7c82 */ /* 0x000fe20008000000 */
[----:B------:R-:W-:Y:S05]  /*3e90*/  BRA.U !UP0, `(.L_x_74) ;  /* 0x0000000508107547 */ /* 0x000fea000b800000 */
[----:B------:R-:W-:Y:S02]  /*3ea0*/  UIADD3 UR42, UPT, UPT, UR66, UR37, URZ ;  /* 0x00000025422a7290 */ /* 0x000fe4000fffe0ff */
[----:B------:R-:W-:Y:S01]  /*3eb0*/  UPLOP3.LUT UP2, UPT, UPT, UPT, UPT, 0x40, 0x4 ;  /* 0x000000000004789c */ /* 0x000fe20003f4e870 */
[----:B------:R-:W-:Y:S01]  /*3ec0*/  UMOV UR39, UR64 ;  /* 0x0000004000277c82 */ /* 0x000fe20008000000 */
[----:B------:R-:W-:-:S09]  /*3ed0*/  UMOV UR5, UR38 ;  /* 0x0000002600057c82 */ /* 0x000fd20008000000 */
.L_x_77:
[----:B------:R-:W-:Y:S01]  /*3ee0*/  ULEA UR7, UR5, UR41, 0x3 ;  /* 0x0000002905077291 */ /* 0x000fe2000f8e18ff */
[----:B--23--:R-:W-:Y:S11]  /*3ef0*/  @P2 BRA `(.L_x_75) ;  /* 0x00000000000c2947 */ /* 0x00cff60003800000 */
[----:B-1----:R-:W-:Y:S04]  /*3f00*/  SHF.L.U32 R4, R2, 0x1f, RZ ;  /* 0x0000001f02047819 */ /* 0x002fe800000006ff */
[----:B------:R-:W1:Y:S02]  /*3f10*/  SYNCS.PHASECHK.TRANS64.TRYWAIT P0, [UR7], R4 ;  /* 0x00000004ff0075a7 */ /* 0x000e640008001107 */
[----:B-1----:R-:W-:Y:S05]  /*3f20*/  @!P0 BRA `(.L_x_76) ;  /* 0x0000005800908947 */ /* 0x002fea0003800000 */
.L_x_75:
[----:B------:R-:W-:Y:S01]  /*3f30*/  UISETP.NE.AND UP0, UPT, UR39, 0x1, UPT ;  /* 0x000000012700788c */ /* 0x000fe2000bf05270 */
[----:B------:R-:W-:Y:S01]  /*3f40*/  PLOP3.LUT P2, PT, PT, PT, PT, 0x80, 0x8 ;  /* 0x000000000008781c */ /* 0x000fe20003f4f070 */
[----:B------:R-:W-:Y:S02]  /*3f50*/  UIADD3 UR4, UPT, UPT, UR5, 0x1, URZ ;  /* 0x0000000105047890 */ /* 0x000fe4000fffe0ff */
[----:B------:R-:W-:Y:S02]  /*3f60*/  UIADD3 UR40, UPT, UPT, UR7, 0x20, URZ ;  /* 0x0000002007287890 */ /* 0x000fe4000fffe0ff */
[----:B------:R-:W-:Y:S01]  /*3f70*/  UISETP.NE.AND UP1, UPT, UR4, 0x4, UPT ;  /* 0x000000040400788c */ /* 0x000fe2000bf25270 */
[----:B------:R-:W-:Y:S01]  /*3f80*/  PLOP3.LUT P0, PT, PT, PT, UP0, 0x80, 0x8 ;  /* 0x000000000008781c */ /* 0x000fe20003f0f008 */
[----:B------:R-:W-:Y:S02]  /*3f90*/  UIADD3 UR37, UPT, UPT, UR37, 0x1, URZ ;  /* 0x0000000125257890 */ /* 0x000fe4000fffe0ff */
[----:B------:R-:W-:Y:S02]  /*3fa0*/  USEL UR6, URZ, 0x1, UP1 ;  /* 0x00000001ff067887 */ /* 0x000fe40008800000 */
[----:B------:R-:W-:Y:S02]  /*3fb0*/  USEL UR38, UR4, URZ, UP1 ;  /* 0x000000ff04267287 */ /* 0x000fe40008800000 */
[----:B------:R-:W-:Y:S02]  /*3fc0*/  UIADD3 UR39, UPT, UPT, UR39, -0x1, URZ ;  /* 0xffffffff27277890 */ /* 0x000fe4000fffe0ff */
[----:B------:R-:W-:Y:S01]  /*3fd0*/  @UP0 ULEA UR4, UR38, UR41, 0x3 ;  /* 0x0000002926040291 */ /* 0x000fe2000f8e18ff */
[----:B------:R-:W-:Y:S01]  /*3fe0*/  LOP3.LUT R2, R2, UR6, RZ, 0x3c, !PT ;  /* 0x0000000602027c12 */ /* 0x000fe2000f8e3cff */
[----:B------:R-:W-:Y:S02]  /*3ff0*/  ULEA UR6, UR5, UR45, 0x9 ;  /* 0x0000002d05067291 */ /* 0x000fe4000f8e48ff */
[----:B------:R-:W-:Y:S01]  /*4000*/  UISETP.NE.AND UP0, UPT, UR37, UR42, UPT ;  /* 0x0000002a2500728c */ /* 0x000fe2000bf05270 */
[----:B-1----:R-:W-:Y:S01]  /*4010*/  @P0 SHF.L.U32 R0, R2, 0x1f, RZ ;  /* 0x0000001f02000819 */ /* 0x002fe200000006ff */
[----:B------:R-:W-:Y:S02]  /*4020*/  UIADD3 UR34, UPT, UPT, UR6, 0x2, URZ ;  /* 0x0000000206227890 */ /* 0x000fe4000fffe0ff */
[----:B------:R-:W-:Y:S01]  /*4030*/  UIADD3 UR30, UPT, UPT, UR6, 0x4, URZ ;  /* 0x00000004061e7890 */ /* 0x000fe2000fffe0ff */
[----:B------:R2:W3:Y:S01]  /*4040*/  @P0 SYNCS.PHASECHK.TRANS64.TRYWAIT P2, [UR4], R0 ;  /* 0x00000000ff0005a7 */ /* 0x0004e20008041104 */
[----:B------:R-:W-:Y:S02]  /*4050*/  ULEA UR4, UR5, UR44, 0xb ;  /* 0x0000002c05047291 */ /* 0x000fe4000f8e58ff */
[----:B------:R-:W-:Y:S02]  /*4060*/  UIADD3 UR26, UPT, UPT, UR6, 0x6, URZ ;  /* 0x00000006061a7890 */ /* 0x000fe4000fffe0ff */
        /* <DEDUP_REMOVED lines=10> */
[----:B------:R-:W-:Y:S01]  /*4110*/  UIADD3 UR8, UPT, UPT, UR4, 0x406, URZ ;  /* 0x0000040604087890 */ /* 0x000fe2000fffe0ff */
[----:B------:R-:W-:Y:S01]  /*4120*/  UMOV UR7, 0x40004040 ;  /* 0x4000404000077882 */ /* 0x000fe20000000000 */
[----:B------:R-:W-:Y:S01]  /*4130*/  UMOV UR5, 0x40004040 ;  /* 0x4000404000057882 */ /* 0x000fe20000000000 */
[----:B------:R-:W-:Y:S01]  /*4140*/  UMOV UR35, 0x40004040 ;  /* 0x4000404000237882 */ /* 0x000fe20000000000 */
[----:B------:R1:W-:Y:S01]  /*4150*/  UTCHMMA.2CTA gdesc[UR4], gdesc[UR6], tmem[UR36], tmem[UR62], idesc[UR63], UP2 ;  /* 0x00ff3e06040075ea */ /* 0x0003e20009200024 */
[----:B------:R-:W-:Y:S01]  /*4160*/  UPLOP3.LUT UP2, UPT, UPT, UPT, UPT, 0x80, 0x8 ;  /* 0x000000000008789c */ /* 0x000fe20003f4f070 */
[----:B------:R-:W-:Y:S01]  /*4170*/  UMOV UR33, 0x40004040 ;  /* 0x4000404000217882 */ /* 0x000fe20000000000 */
[----:B------:R-:W-:Y:S01]  /*4180*/  UMOV UR31, 0x40004040 ;  /* 0x40004040001f7882 */ /* 0x000fe20000000000 */
[----:B------:R2:W-:Y:S01]  /*4190*/  UTCHMMA.2CTA gdesc[UR32], gdesc[UR34], tmem[UR36], tmem[UR60], idesc[UR61], UPT ;  /* 0x00ff3c22200075ea */ /* 0x0005e2000ba00024 */
        /* <DEDUP_REMOVED lines=14> */
[----:B------:R-:W-:Y:S01]  /*4280*/  UMOV UR9, 0x40004040 ;  /* 0x4000404000097882 */ /* 0x000fe20000000000 */
[----:B------:R2:W-:Y:S01]  /*4290*/  UTCHMMA.2CTA gdesc[UR12], gdesc[UR14], tmem[UR36], tmem[UR50], idesc[UR51], UPT ;  /* 0x00ff320e0c0075ea */ /* 0x0005e2000ba00024 */
[----:B------:R2:W-:Y:S01]  /*42a0*/  UTCHMMA.2CTA gdesc[UR8], gdesc[UR10], tmem[UR36], tmem[UR48], idesc[UR49], UPT ;  /* 0x00ff300a080075ea */ /* 0x0005e2000ba00024 */
[----:B------:R2:W-:Y:S01]  /*42b0*/  UTCBAR.2CTA.MULTICAST [UR40], URZ, UR43 ;  /* 0x000000ff280073e9 */ /* 0x0005e2000820082b */
[----:B-1----:R-:W-:Y:S01]  /*42c0*/  UMOV UR5, UR38 ;  /* 0x0000002600057c82 */ /* 0x002fe20008000000 */
[----:B------:R-:W-:Y:S05]  /*42d0*/  BRA.U UP0, `(.L_x_77) ;  /* 0xfffffffd00007547 */ /* 0x000fea000b83ffff */
.L_x_74:
[----:B------:R-:W-:Y:S01]  /*42e0*/  UIADD3 UR4, UPT, UPT, UR46, 0xb0, URZ ;  /* 0x000000b02e047890 */ /* 0x000fe2000fffe0ff */
[----:B------:R-:W-:-:S08]  /*42f0*/  UMOV UR37, UR42 ;  /* 0x0000002a00257c82 */ /* 0x000fd00008000000 */
[----:B------:R4:W-:Y:S01]  /*4300*/  UTCBAR.2CTA.MULTICAST [UR4], URZ, UR65 ;  /* 0x000000ff040073e9 */ /* 0x0009e20008200841 */
[----:B------:R-:W-:Y:S02]  /*4310*/  NOP ;  /* 0x0000000000007918 */ /* 0x000fe40000000000 */
.L_x_72:
[----:B----4-:R-:W-:Y:S01]  /*4320*/  UIADD3 UR4, UPT, UPT, UR47, 0x1, URZ ;  /* 0x000000012f047890 */ /* 0x010fe2000fffe0ff */
[----:B------:R-:W-:-:S03]  /*4330*/  ISETP.NE.AND P0, PT, R8, 0x2, PT ;  /* 0x000000020800780c */ /* 0x000fc60003f05270 */
[----:B------:R-:W-:Y:S01]  /*4340*/  UISETP.NE.AND UP0, UPT, UR4, 0x4, UPT ;  /* 0x000000040400788c */ /* 0x000fe2000bf05270 */
[----:B-12---:R-:W-:Y:S02]  /*4350*/  SEL R0, RZ, 0x1, P0 ;  /* 0x00000001ff007807 */ /* 0x006fe40000000000 */
[----:B------:R-:W-:Y:S01]  /*4360*/  SEL R8, R8, RZ, P0 ;  /* 0x000000ff08087207 */ /* 0x000fe20000000000 */
[----:B------:R-:W-:Y:S01]  /*4370*/  USEL UR5, URZ, 0x1, UP0 ;  /* 0x00000001ff057887 */ /* 0x000fe20008000000 */
[----:B------:R-:W-:Y:S01]  /*4380*/  LOP3.LUT R3, R3, R0, RZ, 0x3c, !PT ;  /* 0x0000000003037212 */ /* 0x000fe200078e3cff */
[----:B------:R-:W-:-:S04]  /*4390*/  USEL UR47, UR4, URZ, UP0 ;  /* 0x000000ff042f7287 */ /* 0x000fc80008000000 */
[----:B------:R-:W-:Y:S01]  /*43a0*/  LOP3.LUT R9, R9, UR5, RZ, 0x3c, !PT ;  /* 0x0000000509097c12 */ /* 0x000fe2000f8e3cff */
[----:B------:R-:W-:Y:S07]  /*43b0*/  @P1 BRA `(.L_x_78) ;  /* 0xfffffff800381947 */ /* 0x000fee000383ffff */
[----:B------:R-:W1:Y:S01]  /*43c0*/  S2UR UR8, SR_CgaCtaId ;  /* 0x00000000000879c3 */ /* 0x000e620000008800 */
[----:B------:R-:W-:Y:S01]  /*43d0*/  ELECT P0, URZ, PT ;  /* 0x0000000000ff782f */ /* 0x000fe20003800000 */
[----:B------:R-:W-:Y:S01]  /*43e0*/  HFMA2 R0, -RZ, RZ, 0, 5.9604644775390625e-08 ;  /* 0x00000001ff007431 */ /* 0x000fe200000001ff */
[----:B------:R-:W-:-:S05]  /*43f0*/  UMOV UR4, 0x40 ;  /* 0x0000004000047882 */ /* 0x000fca0000000000 */
[----:B------:R-:W-:Y:S01]  /*4400*/  UVIRTCOUNT.DEALLOC.SMPOOL 0x80 ;  /* 0x000000800000784c */ /* 0x000fe20000000000 */
[----:B------:R-:W-:Y:S02]  /*4410*/  UISETP.NE.AND UP1, UPT, UR68, URZ, UPT ;  /* 0x000000ff4400728c */ /* 0x000fe4000bf25270 */
[----:B-1----:R-:W-:-:S09]  /*4420*/  ULEA UR8, UR8, UR4, 0x18 ;  /* 0x0000000408087291 */ /* 0x002fd2000f8ec0ff */
[----:B------:R1:W-:Y:S01]  /*4430*/  @P0 STS.U8 [UR8+0x1c], R0 ;  /* 0x00001c00ff000988 */ /* 0x0003e20008000008 */
[----:B------:R-:W-:Y:S05]  /*4440*/  BRA.U UP1, `(.L_x_79) ;  /* 0x0000000101a07547 */ /* 0x000fea000b800000 */
[----:B------:R-:W-:Y:S01]  /*4450*/  UIADD3 UR7, UPT, UPT, UR41, 0xd0, URZ ;  /* 0x000000d029077890 */ /* 0x000fe2000fffe0ff */
[----:B------:R-:W-:-:S03]  /*4460*/  SHF.L.U32 R2, R9, 0x1f, RZ ;  /* 0x0000001f09027819 */ /* 0x000fc600000006ff */
[----:B------:R-:W-:-:S09]  /*4470*/  ULEA UR4, UR47, UR7, 0x3 ;  /* 0x000000072f047291 */ /* 0x000fd2000f8e18ff */
[----:B------:R-:W2:Y:S02]  /*4480*/  SYNCS.PHASECHK.TRANS64.TRYWAIT P0, [UR4], R2 ;  /* 0x00000002ff0075a7 */ /* 0x000ea40008001104 */
[----:B--2---:R-:W-:Y:S05]  /*4490*/  @!P0 BRA `(.L_x_80) ;  /* 0x00000054004c8947 */ /* 0x004fea0003800000 */
.L_x_176:
        /* <DEDUP_REMOVED lines=9> */
.L_x_178:
        /* <DEDUP_REMOVED lines=9> */
.L_x_180:
[----:B------:R-:W-:-:S04]  /*45c0*/  UIADD3 UR4, UPT, UPT, UR4, 0x1, URZ ;  /* 0x0000000104047890 */ /* 0x000fc8000fffe0ff */
[----:B------:R-:W-:-:S04]  /*45d0*/  UISETP.NE.AND UP0, UPT, UR4, 0x4, UPT ;  /* 0x000000040400788c */ /* 0x000fc8000bf05270 */
[----:B------:R-:W-:Y:S02]  /*45e0*/  USEL UR5, URZ, 0x1, UP0 ;  /* 0x00000001ff057887 */ /* 0x000fe40008000000 */
[----:B------:R-:W-:-:S04]  /*45f0*/  USEL UR4, UR4, URZ, UP0 ;  /* 0x000000ff04047287 */ /* 0x000fc80008000000 */
[----:B------:R-:W-:Y:S01]  /*4600*/  ULEA UR4, UR4, UR7, 0x3 ;  /* 0x0000000704047291 */ /* 0x000fe2000f8e18ff */
[----:B------:R-:W-:-:S04]  /*4610*/  LOP3.LUT R2, R2, UR5, RZ, 0x3c, !PT ;  /* 0x0000000502027c12 */ /* 0x000fc8000f8e3cff */
[----:B------:R-:W-:Y:S01]  /*4620*/  SHF.L.U32 R2, R2, 0x1f, RZ ;  /* 0x0000001f02027819 */ /* 0x000fe200000006ff */
[----:B-1----:R-:W-:-:S04]  /*4630*/  IMAD.U32 R0, RZ, RZ, UR4 ;  /* 0x00000004ff007e24 */ /* 0x002fc8000f8e00ff */
[----:B------:R1:W2:Y:S03]  /*4640*/  SYNCS.PHASECHK.TRANS64.TRYWAIT P0, [R0+URZ], R2 ;  /* 0x00000002000075a7 */ /* 0x0002a600080011ff */
[----:B--2---:R-:W-:Y:S05]  /*4650*/  @!P0 NANOSLEEP.SYNCS 0x989680 ;  /* 0x009896800000895d */ /* 0x004fea0003900000 */
[----:B------:R-:W2:Y:S02]  /*4660*/  @!P0 SYNCS.PHASECHK.TRANS64 P0, [R0+URZ], R2 ;  /* 0x00000002000085a7 */ /* 0x000ea400080010ff */
[----:B--2---:R-:W-:Y:S05]  /*4670*/  @P0 BRA `(.L_x_83) ;  /* 0x0000000000200947 */ /* 0x004fea0003800000 */
.L_x_84:
[----:B--2---:R2:W4:Y:S02]  /*4680*/  SYNCS.PHASECHK.TRANS64.TRYWAIT P0, [R0+URZ], R2 ;  /* 0x00000002000075a7 */ /* 0x00452400080011ff */
[----:B----4-:R-:W-:Y:S05]  /*4690*/  @!P0 NANOSLEEP.SYNCS 0x989680 ;  /* 0x009896800000895d */ /* 0x010fea0003900000 */
[----:B------:R-:W4:Y:S02]  /*46a0*/  @!P0 SYNCS.PHASECHK.TRANS64 P0, [R0+URZ], R2 ;  /* 0x00000002000085a7 */ /* 0x000f2400080010ff */
[----:B----4-:R-:W-:Y:S05]  /*46b0*/  @!P0 BRA `(.L_x_84) ;  /* 0xfffffffc00f08947 */ /* 0x010fea000383ffff */
[----:B------:R-:W-:Y:S05]  /*46c0*/  BRA `(.L_x_83) ;  /* 0x00000000000c7947 */ /* 0x000fea0003800000 */
.L_x_79:
[----:B------:R-:W-:-:S04]  /*46d0*/  UIADD3 UR4, UPT, UPT, UR41, 0x110, URZ ;  /* 0x0000011029047890 */ /* 0x000fc8000fffe0ff */
[----:B------:R-:W-:-:S09]  /*46e0*/  UPRMT UR4, UR69, 0x654, UR4 ;  /* 0x0000065445047896 */ /* 0x000fd20008000004 */
[----:B------:R-:W-:Y:S03]  /*46f0*/  SYNCS.ARRIVE.TRANS64.RED.A1T0 RZ, [UR4], RZ ;  /* 0x000000ffffff79a7 */ /* 0x000fe60008100404 */
.L_x_83:
[----:B-12---:R-:W-:Y:S01]  /*4700*/  SHF.L.U32 R2, RZ, 0x1f, RZ ;  /* 0x0000001fff027819 */ /* 0x006fe200000006ff */
[----:B------:R-:W-:Y:S01]  /*4710*/  UIADD3 UR4, UPT, UPT, UR41, 0x110, URZ ;  /* 0x0000011029047890 */ /* 0x000fe2000fffe0ff */
[----:B------:R-:W-:Y:S02]  /*4720*/  PLOP3.LUT P0, PT, PT, PT, UP1, 0x80, 0x8 ;  /* 0x000000000008781c */ /* 0x000fe40003f0f018 */
[----:B------:R-:W1:Y:S02]  /*4730*/  SYNCS.PHASECHK.TRANS64.TRYWAIT P1, [UR41+0x110], R2 ;  /* 0x00011002ff0075a7 */ /* 0x000e640008021129 */
[----:B-1----:R-:W-:Y:S09]  /*4740*/  @!P1 BRA `(.L_x_85) ;  /* 0x0000005000e89947 */ /* 0x002ff20003800000 */
.L_x_182:
[----:B------:R-:W-:Y:S01]  /*4750*/  @!UP1 UPRMT UR4, UR69, 0x654, UR4 ;  /* 0x0000065445049896 */ /* 0x000fe20008000004 */
[----:B------:R-:W-:Y:S01]  /*4760*/  UMOV UR5, 0xffff ;  /* 0x0000ffff00057882 */ /* 0x000fe20000000000 */
[----:B------:R-:W-:-:S07]  /*4770*/  UMOV UR6, 0x1 ;  /* 0x0000000100067882 */ /* 0x000fce0000000000 */
[----:B------:R-:W-:Y:S01]  /*4780*/  @!P0 SYNCS.ARRIVE.TRANS64.RED.A1T0 RZ, [UR4], RZ ;  /* 0x000000ffffff89a7 */ /* 0x000fe20008100404 */
[----:B------:R-:W-:Y:S01]  /*4790*/  NOP ;  /* 0x0000000000007918 */ /* 0x000fe20000000000 */
[----:B-1----:R-:W1:Y:S01]  /*47a0*/  LDS R0, [UR8+0x14] ;  /* 0x00001408ff007984 */ /* 0x002e620008000800 */
[----:B------:R-:W-:-:S04]  /*47b0*/  ULOP3.LUT UR4, UR67, 0xffff, URZ, 0xc0, !UPT ;  /* 0x0000ffff43047892 */ /* 0x000fc8000f8ec0ff */
[----:B------:R-:W-:-:S04]  /*47c0*/  USHF.R.U32.HI UR4, URZ, 0x5, UR4 ;  /* 0x00000005ff047899 */ /* 0x000fc80008011604 */
[----:B------:R-:W-:Y:S02]  /*47d0*/  USHF.L.U32 UR5, UR5, UR4, URZ ;  /* 0x0000000405057299 */ /* 0x000fe400080006ff */
[----:B------:R-:W-:-:S04]  /*47e0*/  USHF.L.U32 UR4, UR6, UR4, URZ ;  /* 0x0000000406047299 */ /* 0x000fc800080006ff */
[----:B-1----:R-:W-:-:S04]  /*47f0*/  LOP3.LUT R0, R0, UR5, RZ, 0xc0, !PT ;  /* 0x0000000500007c12 */ /* 0x002fc8000f8ec0ff */
[----:B------:R-:W-:-:S13]  /*4800*/  ISETP.NE.AND P0, PT, R0, UR5, PT ;  /* 0x0000000500007c0c */ /* 0x000fda000bf05270 */
[----:B------:R-:W-:Y:S05]  /*4810*/  @P0 BRA `(.L_x_86) ;  /* 0x0000000000580947 */ /* 0x000fea0003800000 */
[----:B------:R-:W1:Y:S02]  /*4820*/  LDS R0, [UR8+0x18] ;  /* 0x00001808ff007984 */ /* 0x000e640008000800 */
[----:B-1----:R-:W-:-:S04]  /*4830*/  LOP3.LUT R0, R0, UR4, RZ, 0xc0, !PT ;  /* 0x0000000400007c12 */ /* 0x002fc8000f8ec0ff */
[----:B------:R-:W-:-:S13]  /*4840*/  ISETP.NE.AND P0, PT, R0, UR4, PT ;  /* 0x0000000400007c0c */ /* 0x000fda000bf05270 */
[----:B------:R-:W-:Y:S05]  /*4850*/  @P0 BRA `(.L_x_87) ;  /* 0x00000000003c0947 */ /* 0x000fea0003800000 */
[----:B------:R-:W1:Y:S01]  /*4860*/  S2R R2, SR_LANEID ;  /* 0x0000000000027919 */ /* 0x000e620000000000 */
[----:B------:R-:W-:-:S06]  /*4870*/  ULOP3.LUT UR5, URZ, UR5, URZ, 0x33, !UPT ;  /* 0x00000005ff057292 */ /* 0x000fcc000f8e33ff */
[----:B------:R-:W-:-:S04]  /*4880*/  IMAD.U32 R0, RZ, RZ, UR5 ;  /* 0x00000005ff007e24 */ /* 0x000fc8000f8e00ff */
[----:B------:R2:W4:Y:S02]  /*4890*/  REDUX UR7, R0 ;  /* 0x00000000000773c4 */ /* 0x0005240000000000 */
[----:B------:R1:W-:Y:S01]  /*48a0*/  UTCATOMSWS.AND URZ, UR5 ;  /* 0x0000000500ff79e3 */ /* 0x0003e20008000000 */
[----:B--2---:R-:W-:Y:S01]  /*48b0*/  LOP3.LUT R0, RZ, UR4, RZ, 0x33, !PT ;  /* 0x00000004ff007c12 */ /* 0x004fe2000f8e33ff */
[----:B------:R-:W-:Y:S02]  /*48c0*/  VOTEU.ANY UR4, UPT, PT ;  /* 0x0000000000047886 */ /* 0x000fe400038e0100 */
[----:B------:R-:W-:Y:S02]  /*48d0*/  UFLO.U32 UR4, UR4 ;  /* 0x00000004000472bd */ /* 0x000fe400080e0000 */
[----:B------:R-:W2:Y:S04]  /*48e0*/  REDUX UR6, R0 ;  /* 0x00000000000673c4 */ /* 0x000ea80000000000 */
[----:B-1----:R-:W-:-:S02]  /*48f0*/  ISETP.EQ.U32.AND P0, PT, R2, UR4, PT ;  /* 0x0000000402007c0c */ /* 0x002fc4000bf02070 */
[----:B----4-:R-:W-:-:S11]  /*4900*/  MOV R2, UR7 ;  /* 0x0000000700027c02 */ /* 0x010fd60008000f00 */
[----:B------:R1:W-:Y:S01]  /*4910*/  @P0 ATOMS.AND RZ, [UR8+0x14], R2 ;  /* 0x00001402ffff098c */ /* 0x0003e2000a800008 */
[----:B--2---:R-:W-:-:S05]  /*4920*/  IMAD.U32 R0, RZ, RZ, UR6 ;  /* 0x00000006ff007e24 */ /* 0x004fca000f8e00ff */
[----:B------:R1:W-:Y:S01]  /*4930*/  @P0 ATOMS.AND RZ, [UR8+0x18], R0 ;  /* 0x00001800ffff098c */ /* 0x0003e2000a800008 */
[----:B------:R-:W-:Y:S05]  /*4940*/  BRA `(.L_x_88) ;  /* 0x0000000000147947 */ /* 0x000fea0003800000 */
.L_x_87:
[----:B------:R-:W-:Y:S02]  /*4950*/  MOV R2, 0x4970 ;  /* 0x0000497000027802 */ /* 0x000fe40000000f00 */
[----:B---3-5:R-:W-:Y:S05]  /*4960*/  CALL.REL.NOINC `($__internal_0_$__cuda_sm10x_tcgen05_guardrail_trap_col_being_dealloced_not_returned_by_alloc) ;  /* 0x0000005400c87944 */ /* 0x028fea0003c00000 */
[----:B------:R-:W-:Y:S05]  /*4970*/  BRA `(.L_x_88) ;  /* 0x0000000000087947 */ /* 0x000fea0003800000 */
.L_x_86:
[----:B------:R-:W-:Y:S02]  /*4980*/  MOV R2, 0x49a0 ;  /* 0x000049a000027802 */ /* 0x000fe40000000f00 */
[----:B---3-5:R-:W-:Y:S05]  /*4990*/  CALL.REL.NOINC `($__internal_2_$__cuda_sm10x_tcgen05_guardrail_trap_unallocated_columns_being_dealloced) ;  /* 0x0000005400d47944 */ /* 0x028fea0003c00000 */
.L_x_88:
[----:B------:R-:W-:Y:S01]  /*49a0*/  NOP ;  /* 0x0000000000007918 */ /* 0x000fe20000000000 */
[----:B------:R-:W-:Y:S05]  /*49b0*/  EXIT ;  /* 0x000000000000794d */ /* 0x000fea0003800000 */
.L_x_59:
[----:B------:R-:W-:-:S09]  /*49c0*/  UISETP.NE.OR UP0, UPT, UR21, 0x3, !UP5 ;  /* 0x000000031500788c */ /* 0x000fd2000ef05670 */
[----:B------:R-:W-:Y:S05]  /*49d0*/  BRA.U UP0, `(.L_x_89) ;  /* 0x0000001100547547 */ /* 0x000fea000b800000 */
[----:B------:R-:W2:Y:S01]  /*49e0*/  LDCU UR31, c[0x0][0x370] ;  /* 0x00006e00ff1f77ac */ /* 0x000ea20008000800 */
[----:B------:R-:W3:Y:S01]  /*49f0*/  LDC.64 R16, c[0x0][0x348] ;  /* 0x0000d200ff107b82 */ /* 0x000ee20000000a00 */
[----:B------:R-:W-:Y:S02]  /*4a00*/  HFMA2 R13, -RZ, RZ, 0, 0 ;  /* 0x00000000ff0d7431 */ /* 0x000fe400000001ff */
[----:B------:R-:W-:Y:S01]  /*4a10*/  IMAD.MOV.U32 R15, RZ, RZ, 0x1 ;  /* 0x00000001ff0f7424 */ /* 0x000fe200078e00ff */
[----:B------:R-:W2:Y:S01]  /*4a20*/  LDCU.128 UR44, c[0x0][0xb10] ;  /* 0x00016200ff2c77ac */ /* 0x000ea20008000c00 */
[----:B------:R-:W-:Y:S01]  /*4a30*/  IMAD.MOV.U32 R14, RZ, RZ, RZ ;  /* 0x000000ffff0e7224 */ /* 0x000fe200078e00ff */
[----:B------:R-:W-:Y:S01]  /*4a40*/  MOV R7, 0x2000 ;  /* 0x0000200000077802 */ /* 0x000fe20000000f00 */
[----:B------:R-:W4:Y:S01]  /*4a50*/  LDCU UR30, c[0x0][0x374] ;  /* 0x00006e80ff1e77ac */ /* 0x000f220008000800 */
[----:B------:R-:W1:Y:S01]  /*4a60*/  LDC.64 R2, c[0x0][0x888] ;  /* 0x00022200ff027b82 */ /* 0x000e620000000a00 */
[----:B------:R-:W4:Y:S01]  /*4a70*/  LDCU UR15, c[0x0][0xb0c] ;  /* 0x00016180ff0f77ac */ /* 0x000f220008000800 */
[----:B------:R-:W3:Y:S06]  /*4a80*/  LDCU UR40, c[0x0][0xb20] ;  /* 0x00016400ff2877ac */ /* 0x000eec0008000800 */
[----:B------:R-:W1:Y:S01]  /*4a90*/  LDC.64 R4, c[0x0][0x890] ;  /* 0x00022400ff047b82 */ /* 0x000e620000000a00 */
[----:B------:R-:W3:Y:S01]  /*4aa0*/  LDCU UR4, c[0x0][0xb30] ;  /* 0x00016600ff0477ac */ /* 0x000ee20008000800 */
[----:B------:R-:W-:Y:S01]  /*4ab0*/  UMOV UR21, 0x400 ;  /* 0x0000040000157882 */ /* 0x000fe20000000000 */
[----:B--2---:R-:W-:-:S02]  /*4ac0*/  UIMAD.WIDE.U32 UR6, UR31, UR44, URZ ;  /* 0x0000002c1f0672a5 */ /* 0x004fc4000f8e00ff */
[----:B----4-:R-:W-:Y:S02]  /*4ad0*/  UIMAD.WIDE.U32 UR8, UR30, UR47, URZ ;  /* 0x0000002f1e0872a5 */ /* 0x010fe4000f8e00ff */
[----:B------:R-:W-:Y:S02]  /*4ae0*/  ULEA UR21, UR52, UR21, 0x18 ;  /* 0x0000001534157291 */ /* 0x000fe4000f8ec0ff */
[----:B------:R-:W-:Y:S02]  /*4af0*/  UPLOP3.LUT UP3, UPT, UPT, UPT, UPT, 0x40, 0x4 ;  /* 0x000000000004789c */ /* 0x000fe40003f6e870 */
[----:B------:R-:W-:Y:S01]  /*4b00*/  UIADD3 UR37, UPT, UPT, UR21, 0x58, URZ ;  /* 0x0000005815257890 */ /* 0x000fe2000fffe0ff */
[----:B------:R-:W-:Y:S01]  /*4b10*/  UMOV UR6, UR7 ;  /* 0x0000000700067c82 */ /* 0x000fe20008000000 */
[----:B------:R-:W-:Y:S01]  /*4b20*/  UMOV UR38, UR9 ;  /* 0x0000000900267c82 */ /* 0x000fe20008000000 */
[----:B------:R-:W-:Y:S02]  /*4b30*/  UISETP.GE.AND UP0, UPT, UR42, 0x1, UPT ;  /* 0x000000012a00788c */ /* 0x000fe4000bf06270 */
[----:B------:R-:W-:Y:S01]  /*4b40*/  UISETP.NE.AND UP4, UPT, UR42, 0x1, UPT ;  /* 0x000000012a00788c */ /* 0x000fe2000bf85270 */
[----:B------:R-:W2:Y:S01]  /*4b50*/  LDCU.64 UR22, c[0x0][0xb28] ;  /* 0x00016500ff1677ac */ /* 0x000ea20008000a00 */
[----:B------:R-:W-:-:S02]  /*4b60*/  UISETP.NE.AND UP6, UPT, UR15, 0x1, UPT ;  /* 0x000000010f00788c */ /* 0x000fc4000bfc5270 */
[----:B------:R-:W-:Y:S02]  /*4b70*/  UISETP.NE.AND UP5, UPT, UR46, 0x1, UPT ;  /* 0x000000012e00788c */ /* 0x000fe4000bfa5270 */
[----:B------:R-:W-:Y:S02]  /*4b80*/  UIADD3 UR33, UPT, UPT, UR21, 0x40, URZ ;  /* 0x0000004015217890 */ /* 0x000fe4000fffe0ff */
[----:B------:R-:W-:Y:S02]  /*4b90*/  UIADD3 UR25, UPT, UPT, UR21, 0x48, URZ ;  /* 0x0000004815197890 */ /* 0x000fe4000fffe0ff */
[----:B------:R-:W-:Y:S02]  /*4ba0*/  UIADD3 UR17, UPT, UPT, UR21, 0x50, URZ ;  /* 0x0000005015117890 */ /* 0x000fe4000fffe0ff */
[----:B------:R-:W-:Y:S02]  /*4bb0*/  UPRMT UR37, UR52, 0x654, UR37 ;  /* 0x0000065434257896 */ /* 0x000fe40008000025 */
[----:B------:R-:W-:-:S02]  /*4bc0*/  USHF.R.U32.HI UR39, URZ, UR45, UR6 ;  /* 0x0000002dff277299 */ /* 0x000fc40008011606 */
[----:B---3--:R-:W-:Y:S02]  /*4bd0*/  USHF.R.U32.HI UR38, URZ, UR40, UR38 ;  /* 0x00000028ff267299 */ /* 0x008fe40008011626 */
[----:B------:R-:W-:-:S11]  /*4be0*/  UISETP.NE.AND UP2, UPT, UR4, 0x1, UPT ;  /* 0x000000010400788c */ /* 0x000fd6000bf45270 */
.L_x_100:
[C---:B------:R-:W-:Y:S02]  /*4bf0*/  LEA R12, R14.reuse, UR21, 0x3 ;  /* 0x000000150e0c7c11 */ /* 0x040fe4000f8e18ff */
[----:B------:R-:W-:Y:S02]  /*4c00*/  SHF.L.U32 R0, R13, 0x1f, RZ ;  /* 0x0000001f0d007819 */ /* 0x000fe400000006ff */
[----:B------:R-:W-:Y:S02]  /*4c10*/  LEA R8, R14, UR21, 0x4 ;  /* 0x000000150e087c11 */ /* 0x000fe4000f8e20ff */
[----:B---3--:R-:W3:Y:S02]  /*4c20*/  SYNCS.PHASECHK.TRANS64.TRYWAIT P0, [R12+URZ+0x90], R0 ;  /* 0x000090000c0075a7 */ /* 0x008ee400080011ff */
[----:B---3--:R-:W-:Y:S05]  /*4c30*/  @!P0 BRA `(.L_x_90) ;  /* 0x0000004c00c48947 */ /* 0x008fea0003800000 */
.L_x_183:
        /* <DEDUP_REMOVED lines=8> */
[----:B----4-:R-:W-:Y:S11]  /*4cc0*/  LOP3.LUT P0, RZ, R10, 0x1, RZ, 0xc0, !PT ;  /* 0x000000010aff7812 */ /* 0x010ff6000780c0ff */
[----:B------:R-:W-:Y:S02]  /*4cd0*/  @!UPT UIADD3 URZ, UPT, UPT, URZ, URZ, URZ ;  /* 0x000000fffffff290 */ /* 0x000fe4000fffe0ff */
[----:B-1----:R-:W-:Y:S01]  /*4ce0*/  VOTEU.ANY UP1, P0 ;  /* 0x0000000000ff7886 */ /* 0x002fe20000020100 */
[----:B------:R-:W-:Y:S11]  /*4cf0*/  PLOP3.LUT P0, PT, PT, PT, UP1, 0x80, 0x8 ;  /* 0x000000000008781c */ /* 0x000ff60003f0f018 */
[----:B------:R-:W-:Y:S02]  /*4d00*/  @!UPT UIADD3 URZ, UPT, UPT, URZ, URZ, URZ ;  /* 0x000000fffffff290 */ /* 0x000fe4000fffe0ff */
[----:B---3--:R-:W-:Y:S02]  /*4d10*/  @P0 SHF.R.U32.HI R0, RZ, 0x10, R9 ;  /* 0x00000010ff000819 */ /* 0x008fe40000011609 */
[----:B------:R-:W-:Y:S02]  /*4d20*/  @P0 MOV R6, R8 ;  /* 0x0000000800060202 */ /* 0x000fe40000000f00 */
[----:B------:R-:W-:Y:S01]  /*4d30*/  @P0 R2UR UR4, R0 ;  /* 0x00000000000402ca */ /* 0x000fe200000e0000 */
[----:B------:R-:W-:Y:S01]  /*4d40*/  VIADD R0, R12, 0xa0 ;  /* 0x000000a00c007836 */ /* 0x000fe20000000000 */
[----:B------:R-:W-:Y:S02]  /*4d50*/  @P0 LOP3.LUT R8, R9, 0xffff, RZ, 0xc0, !PT ;  /* 0x0000ffff09080812 */ /* 0x000fe400078ec0ff */
[----:B------:R-:W-:Y:S02]  /*4d60*/  @P0 R2UR UR6, R6 ;  /* 0x00000000060602ca */ /* 0x000fe400000e0000 */
[----:B------:R-:W-:Y:S02]  /*4d70*/  PRMT R0, RZ, 0x654, R0 ;  /* 0x00000654ff007816 */ /* 0x000fe40000000000 */
[----:B------:R-:W-:Y:S02]  /*4d80*/  @P0 R2UR UR5, R8 ;  /* 0x00000000080502ca */ /* 0x000fe400000e0000 */
[----:B------:R1:W-:Y:S03]  /*4d90*/  SYNCS.ARRIVE.TRANS64.RED.A1T0 RZ, [R0+URZ], RZ ;  /* 0x000000ff00ff79a7 */ /* 0x0003e600081004ff */
[----:B------:R-:W-:Y:S04]  /*4da0*/  @UP1 UMOV UR29, UR4 ;  /* 0x00000004001d1c82 */ /* 0x000fe80008000000 */
[----:B------:R-:W-:Y:S04]  /*4db0*/  @UP1 UMOV UR14, UR6 ;  /* 0x00000006000e1c82 */ /* 0x000fe80008000000 */
[----:B------:R-:W-:Y:S01]  /*4dc0*/  @UP1 UMOV UR13, UR5 ;  /* 0x00000005000d1c82 */ /* 0x000fe20008000000 */
[----:B------:R-:W-:Y:S05]  /*4dd0*/  BRA.U !UP0, `(.L_x_91) ;  /* 0x0000000108a47547 */ /* 0x000fea000b800000 */
[----:B------:R-:W-:Y:S02]  /*4de0*/  UIMAD.WIDE.U32 UR18, UR13, UR47, URZ ;  /* 0x0000002f0d1272a5 */ /* 0x000fe4000f8e00ff */
[----:B------:R-:W-:Y:S02]  /*4df0*/  UIMAD.WIDE.U32 UR26, UR14, UR44, URZ ;  /* 0x0000002c0e1a72a5 */ /* 0x000fe4000f8e00ff */
[----:B------:R-:W-:Y:S02]  /*4e00*/  USEL UR4, UR30, UR38, !UP5 ;  /* 0x000000261e047287 */ /* 0x000fe4000e800000 */
[----:B------:R-:W-:Y:S02]  /*4e10*/  USEL UR7, UR31, UR39, !UP6 ;  /* 0x000000271f077287 */ /* 0x000fe4000f000000 */
[----:B--2---:R-:W-:Y:S02]  /*4e20*/  UIMAD.WIDE.U32 UR8, UR4, UR22, URZ ;  /* 0x00000016040872a5 */ /* 0x004fe4000f8e00ff */
[----:B------:R-:W-:Y:S01]  /*4e30*/  UIMAD.WIDE.U32 UR10, UR7, UR22, URZ ;  /* 0x00000016070a72a5 */ /* 0x000fe2000f8e00ff */
[----:B------:R-:W-:Y:S02]  /*4e40*/  UMOV UR5, UR19 ;  /* 0x0000001300057c82 */ /* 0x000fe40008000000 */
[----:B------:R-:W-:Y:S03]  /*4e50*/  USHF.R.U32.HI UR6, URZ, UR40, UR5 ;  /* 0x00000028ff067299 */ /* 0x000fe60008011605 */
[----:B------:R-:W-:Y:S01]  /*4e60*/  UMOV UR5, UR27 ;  /* 0x0000001b00057c82 */ /* 0x000fe20008000000 */
[----:B------:R-:W-:Y:S02]  /*4e70*/  USEL UR6, UR13, UR6, !UP5 ;  /* 0x000000060d067287 */ /* 0x000fe4000e800000 */
[----:B------:R-:W-:Y:S03]  /*4e80*/  USHF.R.U32.HI UR12, URZ, UR45, UR5 ;  /* 0x0000002dff0c7299 */ /* 0x000fe60008011605 */
[----:B------:R-:W-:Y:S02]  /*4e90*/  UMOV UR5, UR9 ;  /* 0x0000000900057c82 */ /* 0x000fe40008000000 */
[----:B------:R-:W-:Y:S03]  /*4ea0*/  @UP4 USHF.R.U32.HI UR4, URZ, UR23, UR5 ;  /* 0x00000017ff044299 */ /* 0x000fe60008011605 */
[----:B------:R-:W-:Y:S01]  /*4eb0*/  UMOV UR5, UR11 ;  /* 0x0000000b00057c82 */ /* 0x000fe20008000000 */
[----:B------:R-:W-:Y:S02]  /*4ec0*/  UIMAD UR4, UR42, UR4, URZ ;  /* 0x000000042a0472a4 */ /* 0x000fe4000f8e02ff */
[----:B------:R-:W-:Y:S02]  /*4ed0*/  @UP4 USHF.R.U32.HI UR7, URZ, UR23, UR5 ;  /* 0x00000017ff074299 */ /* 0x000fe40008011605 */
[----:B------:R-:W-:Y:S02]  /*4ee0*/  UIMAD.WIDE.U32 UR10, UR6, UR22, URZ ;  /* 0x00000016060a72a5 */ /* 0x000fe4000f8e00ff */
[----:B------:R-:W-:Y:S02]  /*4ef0*/  USEL UR5, UR14, UR12, !UP6 ;  /* 0x0000000c0e057287 */ /* 0x000fe4000f000000 */
[----:B------:R-:W-:Y:S02]  /*4f00*/  UIMAD UR8, UR42, UR7, URZ ;  /* 0x000000072a0872a4 */ /* 0x000fe4000f8e02ff */
[----:B------:R-:W-:Y:S03]  /*4f10*/  UISETP.GE.AND UP0, UPT, UR6, UR4, UPT ;  /* 0x000000040600728c */ /* 0x000fe6000bf06270 */
[----:B------:R-:W-:Y:S01]  /*4f20*/  UMOV UR4, UR11 ;  /* 0x0000000b00047c82 */ /* 0x000fe20008000000 */
[----:B------:R-:W-:Y:S02]  /*4f30*/  UISETP.GE.OR UP0, UPT, UR5, UR8, UP0 ;  /* 0x000000080500728c */ /* 0x000fe40008706670 */
[----:B------:R-:W-:Y:S02]  /*4f40*/  USHF.R.U32.HI UR4, URZ, UR23, UR4 ;  /* 0x00000017ff047299 */ /* 0x000fe40008011604 */
[----:B------:R-:W-:Y:S02]  /*4f50*/  UIMAD.WIDE.U32 UR8, UR5, UR22, URZ ;  /* 0x00000016050872a5 */ /* 0x000fe4000f8e00ff */
[----:B------:R-:W-:Y:S04]  /*4f60*/  USEL UR10, UR6, UR4, !UP4 ;  /* 0x00000004060a7287 */ /* 0x000fe8000e000000 */
[----:B------:R-:W-:Y:S01]  /*4f70*/  UIADD3 UR11, UPT, UPT, -UR10, URZ, URZ ;  /* 0x000000ff0a0b7290 */ /* 0x000fe2000fffe1ff */
[----:B------:R-:W-:Y:S02]  /*4f80*/  @!UP0 UMOV UR4, UR9 ;  /* 0x0000000900048c82 */ /* 0x000fe40008000000 */
[----:B------:R-:W-:Y:S02]  /*4f90*/  @!UP0 USHF.R.U32.HI UR4, URZ, UR23, UR4 ;  /* 0x00000017ff048299 */ /* 0x000fe40008011604 */
[----:B------:R-:W-:Y:S02]  /*4fa0*/  UIMAD UR8, UR42, UR11, UR6 ;  /* 0x0000000b2a0872a4 */ /* 0x000fe4000f8e0206 */
[----:B------:R-:W-:Y:S04]  /*4fb0*/  @!UP0 USEL UR4, UR5, UR4, !UP4 ;  /* 0x0000000405048287 */ /* 0x000fe8000e000000 */
[----:B------:R-:W-:Y:S02]  /*4fc0*/  @!UP0 UIMAD UR8, UR7, UR8, UR4 ;  /* 0x00000008070882a4 */ /* 0x000fe4000f8e0204 */
[----:B------:R-:W-:Y:S02]  /*4fd0*/  @!UP0 UIADD3 UR9, UPT, UPT, UR10, -UR4, URZ ;  /* 0x800000040a098290 */ /* 0x000fe4000fffe0ff */
[----:B------:R-:W-:Y:S02]  /*4fe0*/  UIADD3 UR4, UPT, UPT, -UR5, URZ, URZ ;  /* 0x000000ff05047290 */ /* 0x000fe4000fffe1ff */
[----:B------:R-:W-:Y:S02]  /*4ff0*/  UIADD3 UR7, UPT, UPT, -UR6, URZ, URZ ;  /* 0x000000ff06077290 */ /* 0x000fe4000fffe1ff */
[----:B------:R-:W-:Y:S02]  /*5000*/  @!UP0 UIMAD UR6, UR9, UR42, UR5 ;  /* 0x0000002a090682a4 */ /* 0x000fe4000f8e0205 */
[----:B------:R-:W-:Y:S02]  /*5010*/  UIMAD UR14, UR15, UR4, UR14 ;  /* 0x000000040f0e72a4 */ /* 0x000fe4000f8e020e */
[----:B------:R-:W-:Y:S01]  /*5020*/  UIMAD UR13, UR46, UR7, UR13 ;  /* 0x000000072e0d72a4 */ /* 0x000fe2000f8e020d */
[----:B------:R-:W-:Y:S02]  /*5030*/  @!UP0 UMOV UR5, UR8 ;  /* 0x0000000800058c82 */ /* 0x000fe40008000000 */
[----:B------:R-:W-:Y:S02]  /*5040*/  UIMAD UR14, UR5, UR15, UR14 ;  /* 0x0000000f050e72a4 */ /* 0x000fe4000f8e020e */
[----:B------:R-:W-:Y:S11]  /*5050*/  UIMAD UR13, UR6, UR46, UR13 ;  /* 0x0000002e060d72a4 */ /* 0x000ff6000f8e020d */
[----:B------:R-:W-:Y:S01]  /*5060*/  @!UPT UIADD3 URZ, UPT, UPT, URZ, URZ, URZ ;  /* 0x000000fffffff290 */ /* 0x000fe2000fffe0ff */
.L_x_91:
[----:B------:R-:W3:Y:S01]  /*5070*/  @!UP2 LDCU.128 UR8, c[0x0][0xb10] ;  /* 0x00016200ff08a7ac */ /* 0x000ee20008000c00 */
[C---:B------:R-:W-:Y:S02]  /*5080*/  ISETP.NE.U32.AND P1, PT, R4.reuse, RZ, PT ;  /* 0x000000ff0400720c */ /* 0x040fe40003f25070 */
[----:B------:R-:W-:Y:S02]  /*5090*/  ISETP.NE.U32.AND P0, PT, R4, RZ, PT ;  /* 0x000000ff0400720c */ /* 0x000fe40003f05070 */
[C---:B------:R-:W-:Y:S02]  /*50a0*/  ISETP.NE.AND.EX P1, PT, R5.reuse, RZ, PT, P1 ;  /* 0x000000ff0500720c */ /* 0x040fe40003f25310 */
[----:B------:R-:W-:Y:S01]  /*50b0*/  ISETP.NE.AND.EX P0, PT, R5, RZ, PT, P0 ;  /* 0x000000ff0500720c */ /* 0x000fe20003f05300 */
[----:B------:R-:W4:Y:S01]  /*50c0*/  @!UP2 LDCU UR5, c[0x0][0xb0c] ;  /* 0x00016180ff05a7ac */ /* 0x000f220008000800 */
[----:B------:R-:W-:Y:S01]  /*50d0*/  SHF.L.U32 R9, R15, 0x1f, RZ ;  /* 0x0000001f0f097819 */ /* 0x000fe200000006ff */
[----:B------:R-:W-:Y:S02]  /*50e0*/  USHF.L.U32 UR35, UR16, 0x7, URZ ;  /* 0x0000000710237899 */ /* 0x000fe400080006ff */
[----:B------:R-:W-:Y:S02]  /*50f0*/  USHF.L.U32 UR34, UR20, 0x6, URZ ;  /* 0x0000000614227899 */ /* 0x000fe400080006ff */
[----:B---3--:R-:W-:Y:S07]  /*5100*/  UIMAD.WIDE.U32 UR6, UR14, UR8, URZ ;  /* 0x000000080e0672a5 */ /* 0x008fee000f8e00ff */
[----:B------:R-:W-:Y:S01]  /*5110*/  @!UP2 UMOV UR4, UR7 ;  /* 0x000000070004ac82 */ /* 0x000fe20008000000 */
[----:B----4-:R-:W-:Y:S02]  /*5120*/  @!UP2 UISETP.NE.AND UP0, UPT, UR5, 0x1, UPT ;  /* 0x000000010500a88c */ /* 0x010fe4000bf05270 */
[----:B------:R-:W-:Y:S02]  /*5130*/  @!UP2 USHF.R.U32.HI UR4, URZ, UR9, UR4 ;  /* 0x00000009ff04a299 */ /* 0x000fe40008011604 */
[----:B------:R-:W-:Y:S02]  /*5140*/  UIMAD.WIDE.U32 UR6, UR13, UR11, URZ ;  /* 0x0000000b0d0672a5 */ /* 0x000fe4000f8e00ff */
[----:B------:R-:W-:Y:S02]  /*5150*/  @!UP2 USEL UR8, UR14, UR4, !UP0 ;  /* 0x000000040e08a287 */ /* 0x000fe4000c000000 */
[----:B------:R-:W-:Y:S03]  /*5160*/  @!UP2 UISETP.NE.AND UP0, UPT, UR10, 0x1, UPT ;  /* 0x000000010a00a88c */ /* 0x000fe6000bf05270 */
[----:B------:R-:W-:Y:S02]  /*5170*/  @!UP2 UMOV UR6, UR7 ;  /* 0x000000070006ac82 */ /* 0x000fe40008000000 */
[----:B------:R-:W3:Y:S02]  /*5180*/  @!UP2 LDCU UR4, c[0x0][0xb20] ;  /* 0x00016400ff04a7ac */ /* 0x000ee40008000800 */
[----:B---3--:R-:W-:Y:S04]  /*5190*/  @!UP2 USHF.R.U32.HI UR6, URZ, UR4, UR6 ;  /* 0x00000004ff06a299 */ /* 0x008fe80008011606 */
[----:B------:R-:W-:Y:S04]  /*51a0*/  @!UP2 USEL UR6, UR13, UR6, !UP0 ;  /* 0x000000060d06a287 */ /* 0x000fe8000c000000 */
[----:B------:R-:W-:Y:S02]  /*51b0*/  @!UP2 UIADD3 UR4, UPT, UPT, -UR8, UR6, URZ ;  /* 0x000000060804a290 */ /* 0x000fe4000fffe1ff */
[----:B------:R-:W-:Y:S02]  /*51c0*/  @!UP2 UIADD3 UR6, UPT, UPT, UR8, -UR6, URZ ;  /* 0x800000060806a290 */ /* 0x000fe4000fffe0ff */
[----:B------:R-:W-:Y:S02]  /*51d0*/  @!UP2 UIMAD UR14, UR4, UR5, UR14 ;  /* 0x00000005040ea2a4 */ /* 0x000fe4000f8e020e */
[----:B------:R-:W-:Y:S01]  /*51e0*/  @!UP2 UIMAD UR13, UR6, UR10, UR13 ;  /* 0x0000000a060da2a4 */ /* 0x000fe2000f8e020d */
[----:B------:R-:W-:Y:S11]  /*51f0*/  BRA.U UP3, `(.L_x_92) ;  /* 0x0000000103107547 */ /* 0x000ff6000b800000 */
[----:B------:R-:W-:Y:S04]  /*5200*/  MOV R6, UR41 ;  /* 0x0000002900067c02 */ /* 0x000fe80008000f00 */
[----:B------:R-:W-:Y:S04]  /*5210*/  SHF.L.U32 R6, R6, 0x1f, RZ ;  /* 0x0000001f06067819 */ /* 0x000fe800000006ff */
[----:B------:R-:W3:Y:S02]  /*5220*/  SYNCS.PHASECHK.TRANS64.TRYWAIT P2, [UR21+0x88], R6 ;  /* 0x00008806ff0075a7 */ /* 0x000ee40008041115 */
[----:B---3--:R-:W-:Y:S05]  /*5230*/  @!P2 BRA `(.L_x_93) ;  /* 0x000000480058a947 */ /* 0x008fea0003800000 */
.L_x_92:
[----:B------:R-:W-:Y:S05]  /*5240*/  @!P1 BRA `(.L_x_94) ;  /* 0x0000000000309947 */ /* 0x000fea0003800000 */
[----:B------:R-:W-:Y:S01]  /*5250*/  ISETP.NE.U32.AND P1, PT, R2, RZ, PT ;  /* 0x000000ff0200720c */ /* 0x000fe20003f25070 */
[----:B------:R-:W3:Y:S01]  /*5260*/  LDCU.64 UR4, c[0x0][0x358] ;  /* 0x00006b00ff0477ac */ /* 0x000ee20008000a00 */
[----:B------:R-:W-:Y:S02]  /*5270*/  IMAD.MOV.U32 R56, RZ, RZ, 0x1 ;  /* 0x00000001ff387424 */ /* 0x000fe400078e00ff */
[----:B------:R-:W-:Y:S11]  /*5280*/  ISETP.NE.AND.EX P1, PT, R3, RZ, PT, P1 ;  /* 0x000000ff0300720c */ /* 0x000ff60003f25310 */
[----:B------:R-:W-:Y:S02]  /*5290*/  @!UPT UIADD3 URZ, UPT, UPT, URZ, URZ, URZ ;  /* 0x000000fffffff290 */ /* 0x000fe4000fffe0ff */
[----:B------:R-:W4:Y:S01]  /*52a0*/  @P1 LDC.64 R10, c[0x0][0x888] ;  /* 0x00022200ff0a1b82 */ /* 0x000f220000000a00 */
[----:B-1----:R-:W-:Y:S04]  /*52b0*/  @P1 IMAD R0, R4, UR36, RZ ;  /* 0x0000002404001c24 */ /* 0x002fe8000f8e02ff */
[----:B----4-:R-:W-:Y:S04]  /*52c0*/  @P1 IMAD.WIDE R10, R0, 0x4, R10 ;  /* 0x00000004000a1825 */ /* 0x010fe800078e020a */
[----:B------:R-:W-:Y:S01]  /*52d0*/  HFMA2 R0, -RZ, RZ, 0, 5.9604644775390625e-08 ;  /* 0x00000001ff007431 */ /* 0x000fe200000001ff */
[----:B---3-5:R3:W5:Y:S04]  /*52e0*/  @P1 LDG.E R26, desc[UR4][R10.64] ;  /* 0x000000040a1a1981 */ /* 0x028768000c1e1900 */
[----:B------:R-:W-:Y:S01]  /*52f0*/  @!P1 PRMT R56, R0, 0x7610, R56 ;  /* 0x0000761000389816 */ /* 0x000fe20000000038 */
[----:B---3--:R-:W4:Y:S06]  /*5300*/  @!P1 LDC R26, c[0x0][0x880] ;  /* 0x00022000ff1a9b82 */ /* 0x008f2c0000000800 */
.L_x_94:
[----:B----45:R-:W-:Y:S01]  /*5310*/  @!P0 FSETP.EQ.AND P1, PT, R26, RZ, PT ;  /* 0x000000ff1a00820b */ /* 0x030fe20003f22000 */
[----:B------:R-:W-:Y:S01]  /*5320*/  @!UPT UIADD3 URZ, UPT, UPT, URZ, URZ, URZ ;  /* 0x000000fffffff290 */ /* 0x000fe2000fffe0ff */
[----:B------:R-:W-:Y:S11]  /*5330*/  @!P0 BRA `(.L_x_95) ;  /* 0x0000000000188947 */ /* 0x000ff60003800000 */
[----:B------:R-:W-:Y:S02]  /*5340*/  LOP3.LUT P0, RZ, R56, 0xff, RZ, 0xc0, !PT ;  /* 0x000000ff38ff7812 */ /* 0x000fe4000780c0ff */
[----:B------:R-:W-:Y:S04]  /*5350*/  ISETP.NE.U32.AND P1, PT, R2, RZ, PT ;  /* 0x000000ff0200720c */ /* 0x000fe80003f25070 */
[----:B------:R-:W-:Y:S04]  /*5360*/  ISETP.NE.AND.EX P1, PT, R3, RZ, PT, P1 ;  /* 0x000000ff0300720c */ /* 0x000fe80003f25310 */
[----:B------:R-:W-:Y:S03]  /*5370*/  PLOP3.LUT P1, PT, P1, PT, PT, 0x8, 0x80 ;  /* 0x000000000080781c */ /* 0x000fe60000f2e170 */
[----:B------:R-:W-:Y:S11]  /*5380*/  @P0 FSETP.EQ.AND P1, PT, R26, RZ, PT ;  /* 0x000000ff1a00020b */ /* 0x000ff60003f22000 */
[----:B------:R-:W-:Y:S02]  /*5390*/  @!UPT UIADD3 URZ, UPT, UPT, URZ, URZ, URZ ;  /* 0x000000fffffff290 */ /* 0x000fe4000fffe0ff */
.L_x_95:
[----:B------:R-:W3:Y:S01]  /*53a0*/  SYNCS.PHASECHK.TRANS64.TRYWAIT P2, [UR21+0x60], R9 ;  /* 0x00006009ff0075a7 */ /* 0x000ee20008041115 */
[----:B------:R-:W-:Y:S04]  /*53b0*/  ELECT P0, URZ, PT ;  /* 0x0000000000ff782f */ /* 0x000fe80003800000 */
[----:B------:R-:W-:Y:S11]  /*53c0*/  PLOP3.LUT P1, PT, P1, P0, PT, 0xf2, 0x2f ;  /* 0x00000000002f781c */ /* 0x000ff60000f21e72 */
[----:B------:R-:W-:Y:S02]  /*53d0*/  @!UPT UIADD3 URZ, UPT, UPT, URZ, URZ, URZ ;  /* 0x000000fffffff290 */ /* 0x000fe4000fffe0ff */
[----:B------:R-:W-:Y:S05]  /*53e0*/  @!P1 IADD3 R8, P0, PT, R16, 0x580, RZ ;  /* 0x0000058010089810 */ /* 0x000fea0007f1e0ff */
[----:B-1----:R-:W-:Y:S01]  /*53f0*/  @!P1 IMAD.X R6, RZ, RZ, R17, P0 ;  /* 0x000000ffff069224 */ /* 0x002fe200000e0611 */
[----:B---3--:R-:W-:Y:S07]  /*5400*/  @!P2 BRA `(.L_x_96) ;  /* 0x0000004400fca947 */ /* 0x008fee0003800000 */
.L_x_186:
[----:B------:R-:W-:Y:S01]  /*5410*/  @!P1 R2UR UR5, R8 ;  /* 0x00000000080592ca */ /* 0x000fe200000e0000 */
[----:B------:R-:W-:Y:S01]  /*5420*/  VOTEU.ALL UP0, P1 ;  /* 0x0000000000ff7886 */ /* 0x000fe20000800000 */
[----:B------:R-:W-:Y:S01]  /*5430*/  @!P1 R2UR UR4, R6 ;  /* 0x00000000060492ca */ /* 0x000fe200000e0000 */
[----:B-1----:R-:W-:Y:S01]  /*5440*/  @!P1 IMAD.MOV.U32 R0, RZ, RZ, 0x2000 ;  /* 0x00002000ff009424 */ /* 0x002fe200078e00ff */
[----:B------:R-:W-:Y:S01]  /*5450*/  UMOV UR8, 0x0 ;  /* 0x0000000000087882 */ /* 0x000fe20000000000 */
[----:B------:R-:W-:Y:S01]  /*5460*/  UMOV UR9, 0x10000000 ;  /* 0x1000000000097882 */ /* 0x000fe20000000000 */
[----:B------:R-:W-:Y:S01]  /*5470*/  @!UP0 UIADD3 UR32, UPT, UPT, UR21, 0x200, URZ ;  /* 0x0000020015208890 */ /* 0x000fe2000fffe0ff */
[----:B------:R-:W-:Y:S01]  /*5480*/  @!P1 IADD3 R8, P0, PT, R16, 0x580, RZ ;  /* 0x0000058010089810 */ /* 0x000fe20007f1e0ff */
[----:B------:R-:W-:Y:S01]  /*5490*/  VOTEU.ALL UP0, P1 ;  /* 0x0000000000ff7886 */ /* 0x000fe20000800000 */
[----:B------:R-:W-:Y:S03]  /*54a0*/  UPRMT UR6, UR52, 0x654, UR33 ;  /* 0x0000065434067896 */ /* 0x000fe60008000021 */
[----:B------:R-:W-:Y:S02]  /*54b0*/  @!P1 IMAD.X R6, RZ, RZ, R17, P0 ;  /* 0x000000ffff069224 */ /* 0x000fe400000e0611 */
[----:B------:R-:W-:Y:S02]  /*54c0*/  IMAD.U32 R10, RZ, RZ, UR5 ;  /* 0x00000005ff0a7e24 */ /* 0x000fe4000f8e00ff */
[----:B------:R-:W-:Y:S03]  /*54d0*/  IMAD.U32 R11, RZ, RZ, UR4 ;  /* 0x00000004ff0b7e24 */ /* 0x000fe6000f8e00ff */
[----:B------:R-:W-:Y:S02]  /*54e0*/  @!P1 R2UR UR4, R10 ;  /* 0x000000000a0492ca */ /* 0x000fe400000e0000 */
[----:B------:R-:W-:Y:S11]  /*54f0*/  @!P1 R2UR UR5, R11 ;  /* 0x000000000b0592ca */ /* 0x000ff600000e0000 */
[----:B------:R-:W-:Y:S02]  /*5500*/  @!UPT UIADD3 URZ, UPT, UPT, URZ, URZ, URZ ;  /* 0x000000fffffff290 */ /* 0x000fe4000fffe0ff */
[----:B------:R1:W-:Y:S01]  /*5510*/  @!UP0 UTMALDG.3D [UR32], [UR4], desc[UR8] ;  /* 0x00000820040085b4 */ /* 0x0003e20008011000 */
[----:B------:R1:W-:Y:S01]  /*5520*/  @!P1 SYNCS.ARRIVE.TRANS64.RED.A0TR RZ, [UR21+0x40], R0 ;  /* 0x00004000ffff99a7 */ /* 0x0003e20008300415 */
[----:B------:R-:W-:Y:S01]  /*5530*/  SYNCS.ARRIVE.TRANS64.RED.A1T0 RZ, [UR6], RZ ;  /* 0x000000ffffff79a7 */ /* 0x000fe20008100406 */
[----:B------:R-:W3:Y:S02]  /*5540*/  SYNCS.PHASECHK.TRANS64.TRYWAIT P2, [UR21+0x68], R9 ;  /* 0x00006809ff0075a7 */ /* 0x000ee40008041115 */
[----:B-1-3--:R-:W-:Y:S05]  /*5550*/  @!P2 BRA `(.L_x_97) ;  /* 0x0000004400c0a947 */ /* 0x00afea0003800000 */
.L_x_188:
        /* <DEDUP_REMOVED lines=8> */
[----:B------:R-:W-:Y:S01]  /*55e0*/  @!UP0 UIADD3 UR24, UPT, UPT, UR21, 0x2200, URZ ;  /* 0x0000220015188890 */ /* 0x000fe2000fffe0ff */
[----:B------:R-:W-:Y:S01]  /*55f0*/  VOTEU.ALL UP0, P1 ;  /* 0x0000000000ff7886 */ /* 0x000fe20000800000 */
[----:B------:R-:W-:Y:S01]  /*5600*/  UMOV UR27, UR35 ;  /* 0x00000023001b7c82 */ /* 0x000fe20008000000 */
[----:B------:R-:W-:Y:S02]  /*5610*/  UMOV UR28, UR36 ;  /* 0x00000024001c7c82 */ /* 0x000fe40008000000 */
[----:B------:R-:W-:Y:S01]  /*5620*/  IMAD.U32 R10, RZ, RZ, UR5 ;  /* 0x00000005ff0a7e24 */ /* 0x000fe2000f8e00ff */
[----:B------:R-:W-:Y:S01]  /*5630*/  UPRMT UR6, UR52, 0x654, UR25 ;  /* 0x0000065434067896 */ /* 0x000fe20008000019 */
[----:B------:R-:W-:Y:S02]  /*5640*/  IMAD.U32 R11, RZ, RZ, UR4 ;  /* 0x00000004ff0b7e24 */ /* 0x000fe4000f8e00ff */
[----:B------:R-:W-:Y:S01]  /*5650*/  @!P1 IMAD.X R6, RZ, RZ, R17, P0 ;  /* 0x000000ffff069224 */ /* 0x000fe200000e0611 */
        /* <DEDUP_REMOVED lines=8> */
.L_x_190:
[----:B------:R-:W-:Y:S01]  /*56e0*/  @!P1 R2UR UR5, R8 ;  /* 0x00000000080592ca */ /* 0x000fe200000e0000 */
[----:B------:R-:W-:Y:S01]  /*56f0*/  VOTEU.ALL UP0, P1 ;  /* 0x0000000000ff7886 */ /* 0x000fe20000800000 */
[----:B------:R-:W-:Y:S01]  /*5700*/  @!P1 R2UR UR4, R6 ;  /* 0x00000000060492ca */ /* 0x000fe200000e0000 */
[----:B-1----:R-:W-:Y:S01]  /*5710*/  @!P1 IMAD.MOV.U32 R0, RZ, RZ, 0x2000 ;  /* 0x00002000ff009424 */ /* 0x002fe200078e00ff */
[----:B------:R-:W-:Y:S01]  /*5720*/  UMOV UR8, 0x0 ;  /* 0x0000000000087882 */ /* 0x000fe20000000000 */
[----:B------:R-:W-:Y:S01]  /*5730*/  UMOV UR9, 0x10000000 ;  /* 0x1000000000097882 */ /* 0x000fe20000000000 */
[----:B------:R-:W-:Y:S01]  /*5740*/  @!UP0 UIADD3 UR18, UPT, UPT, UR34, 0x20, URZ ;  /* 0x0000002022128890 */ /* 0x000fe2000fffe0ff */
[----:B------:R-:W-:Y:S01]  /*5750*/  VIADD R14, R14, 0x1 ;  /* 0x000000010e0e7836 */ /* 0x000fe20000000000 */
[----:B------:R-:W-:Y:S01]  /*5760*/  @!UP0 UIADD3 UR16, UPT, UPT, UR21, 0x4200, URZ ;  /* 0x0000420015108890 */ /* 0x000fe2000fffe0ff */
[----:B------:R-:W-:Y:S01]  /*5770*/  VOTEU.ALL UP0, P1 ;  /* 0x0000000000ff7886 */ /* 0x000fe20000800000 */
[----:B------:R-:W-:Y:S01]  /*5780*/  UMOV UR19, UR35 ;  /* 0x0000002300137c82 */ /* 0x000fe20008000000 */
[----:B------:R-:W-:Y:S02]  /*5790*/  UMOV UR20, UR36 ;  /* 0x0000002400147c82 */ /* 0x000fe40008000000 */
[----:B------:R-:W-:Y:S01]  /*57a0*/  IMAD.U32 R10, RZ, RZ, UR5 ;  /* 0x00000005ff0a7e24 */ /* 0x000fe2000f8e00ff */
[----:B------:R-:W-:Y:S01]  /*57b0*/  UPRMT UR6, UR52, 0x654, UR17 ;  /* 0x0000065434067896 */ /* 0x000fe20008000011 */
        /* <DEDUP_REMOVED lines=9> */
.L_x_192:
[----:B------:R-:W-:Y:S01]  /*5850*/  @!P1 IADD3 R6, P0, PT, R16, 0x580, RZ ;  /* 0x0000058010069810 */ /* 0x000fe20007f1e0ff */
[----:B------:R-:W-:Y:S01]  /*5860*/  VOTEU.ALL UP0, P1 ;  /* 0x0000000000ff7886 */ /* 0x000fe20000800000 */
[----:B------:R-:W-:Y:S01]  /*5870*/  UMOV UR6, 0x0 ;  /* 0x0000000000067882 */ /* 0x000fe20000000000 */
[----:B------:R-:W-:Y:S01]  /*5880*/  UMOV UR7, 0x10000000 ;  /* 0x1000000000077882 */ /* 0x000fe20000000000 */
[----:B------:R-:W-:Y:S01]  /*5890*/  @!P1 R2UR UR5, R6 ;  /* 0x00000000060592ca */ /* 0x000fe200000e0000 */
[----:B-1----:R-:W-:Y:S01]  /*58a0*/  @!P1 IMAD.X R0, RZ, RZ, R17, P0 ;  /* 0x000000ffff009224 */ /* 0x002fe200000e0611 */
[----:B------:R-:W-:Y:S01]  /*58b0*/  @!UP0 UIADD3 UR10, UPT, UPT, UR34, 0x30, URZ ;  /* 0x00000030220a8890 */ /* 0x000fe2000fffe0ff */
[----:B------:R-:W-:Y:S01]  /*58c0*/  R2UR UR16, R58 ;  /* 0x000000003a1072ca */ /* 0x000fe200000e0000 */
[----:B------:R-:W-:Y:S01]  /*58d0*/  @!UP0 UIADD3 UR8, UPT, UPT, UR21, 0x6200, URZ ;  /* 0x0000620015088890 */ /* 0x000fe2000fffe0ff */
[----:B------:R-:W-:Y:S01]  /*58e0*/  ISETP.NE.AND P0, PT, R14, 0x2, PT ;  /* 0x000000020e00780c */ /* 0x000fe20003f05270 */
[----:B------:R-:W-:Y:S01]  /*58f0*/  @!UP0 UIADD3 UR9, UPT, UPT, UR21, 0x58, URZ ;  /* 0x0000005815098890 */ /* 0x000fe2000fffe0ff */
[----:B------:R-:W-:Y:S01]  /*5900*/  @!P1 R2UR UR4, R0 ;  /* 0x00000000000492ca */ /* 0x000fe200000e0000 */
[----:B------:R-:W-:Y:S01]  /*5910*/  VOTEU.ALL UP0, P1 ;  /* 0x0000000000ff7886 */ /* 0x000fe20000800000 */
[----:B------:R-:W-:Y:S01]  /*5920*/  UMOV UR11, UR35 ;  /* 0x00000023000b7c82 */ /* 0x000fe20008000000 */
[----:B------:R-:W-:Y:S01]  /*5930*/  UMOV UR12, UR36 ;  /* 0x00000024000c7c82 */ /* 0x000fe20008000000 */
[----:B------:R-:W-:Y:S01]  /*5940*/  SEL R0, RZ, 0x1, P0 ;  /* 0x00000001ff007807 */ /* 0x000fe20000000000 */
[----:B------:R-:W-:Y:S01]  /*5950*/  UPLOP3.LUT UP3, UPT, UPT, UPT, UPT, 0x80, 0x8 ;  /* 0x000000000008789c */ /* 0x000fe20003f6f070 */
[----:B------:R-:W-:Y:S01]  /*5960*/  IMAD.U32 R8, RZ, RZ, UR5 ;  /* 0x00000005ff087e24 */ /* 0x000fe2000f8e00ff */
[----:B------:R-:W-:Y:S01]  /*5970*/  LOP3.LUT R15, R15, 0x1, RZ, 0x3c, !PT ;  /* 0x000000010f0f7812 */ /* 0x000fe200078e3cff */
[----:B------:R-:W-:Y:S01]  /*5980*/  UMOV UR36, UR29 ;  /* 0x0000001d00247c82 */ /* 0x000fe20008000000 */
[----:B------:R-:W-:Y:S01]  /*5990*/  LOP3.LUT R13, R13, R0, RZ, 0x3c, !PT ;  /* 0x000000000d0d7212 */ /* 0x000fe200078e3cff */
[----:B------:R-:W-:Y:S01]  /*59a0*/  UIADD3 UR20, UPT, UPT, UR13, UR16, URZ ;  /* 0x000000100d147290 */ /* 0x000fe2000fffe0ff */
[----:B------:R-:W-:Y:S01]  /*59b0*/  SEL R14, R14, RZ, P0 ;  /* 0x000000ff0e0e7207 */ /* 0x000fe20000000000 */
[----:B------:R-:W-:Y:S01]  /*59c0*/  UIADD3 UR16, UPT, UPT, UR14, UR63, URZ ;  /* 0x0000003f0e107290 */ /* 0x000fe2000fffe0ff */
[----:B------:R-:W-:Y:S01]  /*59d0*/  IMAD.U32 R9, RZ, RZ, UR4 ;  /* 0x00000004ff097e24 */ /* 0x000fe2000f8e00ff */
[----:B------:R-:W-:Y:S04]  /*59e0*/  @!P1 R2UR UR4, R8 ;  /* 0x00000000080492ca */ /* 0x000fe800000e0000 */
[----:B------:R-:W-:Y:S11]  /*59f0*/  @!P1 R2UR UR5, R9 ;  /* 0x00000000090592ca */ /* 0x000ff600000e0000 */
[----:B------:R-:W-:Y:S02]  /*5a00*/  @!UPT UIADD3 URZ, UPT, UPT, URZ, URZ, URZ ;  /* 0x000000fffffff290 */ /* 0x000fe4000fffe0ff */
[----:B------:R3:W-:Y:S01]  /*5a10*/  @!UP0 UTMALDG.3D [UR8], [UR4], desc[UR6] ;  /* 0x00000608040085b4 */ /* 0x0007e20008011000 */
[----:B------:R3:W-:Y:S01]  /*5a20*/  @!P1 SYNCS.ARRIVE.TRANS64.RED.A0TR RZ, [UR21+0x58], R7 ;  /* 0x00005807ffff99a7 */ /* 0x0007e20008300415 */
[----:B------:R-:W-:Y:S01]  /*5a30*/  SYNCS.ARRIVE.TRANS64.RED.A1T0 RZ, [UR37], RZ ;  /* 0x000000ffffff79a7 */ /* 0x000fe20008100425 */
[----:B------:R-:W-:Y:S05]  /*5a40*/  BRA.U UP1, `(.L_x_100) ;  /* 0xfffffff101687547 */ /* 0x000fea000b83ffff */
[----:B------:R-:W-:-:S04]  /*5a50*/  SHF.L.U32 R2, R15, 0x1f, RZ ;  /* 0x0000001f0f027819 */ /* 0x000fc800000006ff */
[----:B------:R-:W1:Y:S02]  /*5a60*/  SYNCS.PHASECHK.TRANS64.TRYWAIT P0, [UR21+0x60], R2 ;  /* 0x00006002ff0075a7 */ /* 0x000e640008001115 */
[----:B-1----:R-:W-:Y:S05]  /*5a70*/  @!P0 BRA `(.L_x_101) ;  /* 0x0000004000c08947 */ /* 0x002fea0003800000 */
.L_x_194:
[----:B------:R-:W4:Y:S02]  /*5a80*/  SYNCS.PHASECHK.TRANS64.TRYWAIT P0, [UR21+0x68], R2 ;  /* 0x00006802ff0075a7 */ /* 0x000f240008001115 */
[----:B----4-:R-:W-:Y:S05]  /*5a90*/  @!P0 BRA `(.L_x_102) ;  /* 0x0000004000d08947 */ /* 0x010fea0003800000 */
.L_x_196:
[----:B------:R-:W4:Y:S02]  /*5aa0*/  SYNCS.PHASECHK.TRANS64.TRYWAIT P0, [UR21+0x70], R2 ;  /* 0x00007002ff0075a7 */ /* 0x000f240008001115 */
[----:B----4-:R-:W-:Y:S05]  /*5ab0*/  @!P0 BRA `(.L_x_103) ;  /* 0x0000004000e08947 */ /* 0x010fea0003800000 */
.L_x_198:
[----:B-1----:R-:W-:-:S07]  /*5ac0*/  MOV R0, UR21 ;  /* 0x0000001500007c02 */ /* 0x002fce0008000f00 */
.L_x_104:
[----:B-1----:R-:W-:-:S04]  /*5ad0*/  SHF.L.U32 R2, R15, 0x1f, RZ ;  /* 0x0000001f0f027819 */ /* 0x002fc800000006ff */
[----:B------:R1:W4:Y:S03]  /*5ae0*/  SYNCS.PHASECHK.TRANS64.TRYWAIT P0, [R0+URZ+0x78], R2 ;  /* 0x00007802000075a7 */ /* 0x00032600080011ff */
[----:B----4-:R-:W-:Y:S05]  /*5af0*/  @!P0 NANOSLEEP.SYNCS 0x989680 ;  /* 0x009896800000895d */ /* 0x010fea0003900000 */
[----:B------:R-:W4:Y:S02]  /*5b00*/  @!P0 SYNCS.PHASECHK.TRANS64 P0, [R0+URZ+0x78], R2 ;  /* 0x00007802000085a7 */ /* 0x000f2400080010ff */
[----:B--234-:R-:W-:Y:S05]  /*5b10*/  @P0 EXIT ;  /* 0x000000000000094d */ /* 0x01cfea0003800000 */
[----:B------:R-:W-:Y:S05]  /*5b20*/  BRA `(.L_x_104) ;  /* 0xfffffffc00e87947 */ /* 0x000fea000383ffff */
.L_x_89:
[----:B------:R-:W-:-:S06]  /*5b30*/  UISETP.GE.AND UP0, UPT, UR21, 0x4, UPT ;  /* 0x000000041500788c */ /* 0x000fcc000bf06270 */
[----:B------:R-:W-:-:S13]  /*5b40*/  PLOP3.LUT P0, PT, PT, PT, UP0, 0x80, 0x8 ;  /* 0x000000000008781c */ /* 0x000fda0003f0f008 */
[----:B-1----:R-:W-:Y:S05]  /*5b50*/  @!P0 EXIT ;  /* 0x000000000000894d */ /* 0x002fea0003800000 */
[----:B------:R-:W-:Y:S01]  /*5b60*/  BAR.SYNC.DEFER_BLOCKING 0x6, 0xa0 ;  /* 0x0182800000007b1d */ /* 0x000fe20000010000 */
[C---:B------:R-:W-:Y:S01]  /*5b70*/  IMAD.SHL.U32 R4, R69.reuse, 0x10, RZ ;  /* 0x0000001045047824 */ /* 0x040fe200078e00ff */
[C---:B------:R-:W-:Y:S01]  /*5b80*/  SHF.L.U32 R23, R69.reuse, 0x10, RZ ;  /* 0x0000001045177819 */ /* 0x040fe200000006ff */
[C---:B------:R-:W-:Y:S01]  /*5b90*/  IMAD.SHL.U32 R68, R69.reuse, 0x2, RZ ;  /* 0x0000000245447824 */ /* 0x040fe200078e00ff */
[C---:B------:R-:W-:Y:S01]  /*5ba0*/  LOP3.LUT R70, R69.reuse, 0x60, RZ, 0xc0, !PT ;  /* 0x0000006045467812 */ /* 0x040fe200078ec0ff */
[----:B------:R-:W-:Y:S01]  /*5bb0*/  HFMA2 R65, -RZ, RZ, 0, 5.9604644775390625e-08 ;  /* 0x00000001ff417431 */ /* 0x000fe200000001ff */
[----:B------:R-:W-:Y:S02]  /*5bc0*/  UMOV UR44, 0x400 ;  /* 0x00000400002c7882 */ /* 0x000fe40000000000 */
[----:B------:R-:W1:Y:S01]  /*5bd0*/  LDC.64 R52, c[0x0][0x888] ;  /* 0x00022200ff347b82 */ /* 0x000e620000000a00 */
[----:B------:R-:W-:Y:S01]  /*5be0*/  ULEA UR44, UR52, UR44, 0x18 ;  /* 0x0000002c342c7291 */ /* 0x000fe2000f8ec0ff */
[----:B------:R-:W-:Y:S01]  /*5bf0*/  LOP3.LUT R5, R4, 0x60, RZ, 0xc0, !PT ;  /* 0x0000006004057812 */ /* 0x000fe200078ec0ff */
[----:B------:R-:W-:Y:S01]  /*5c00*/  HFMA2 R63, -RZ, RZ, 0, 0 ;  /* 0x00000000ff3f7431 */ /* 0x000fe200000001ff */
[----:B------:R-:W-:Y:S01]  /*5c10*/  LOP3.LUT R67, R69, 0x2, RZ, 0xc0, !PT ;  /* 0x0000000245437812 */ /* 0x000fe200078ec0ff */
[----:B------:R-:W-:Y:S01]  /*5c20*/  UIADD3 UR4, UPT, UPT, UR44, 0x200, URZ ;  /* 0x000002002c047890 */ /* 0x000fe2000fffe0ff */
[----:B------:R-:W-:Y:S01]  /*5c30*/  LOP3.LUT R68, R5, 0xc, R68, 0xf8, !PT ;  /* 0x0000000c05447812 */ /* 0x000fe200078ef844 */
[----:B------:R-:W-:Y:S01]  /*5c40*/  IMAD.MOV.U32 R22, RZ, RZ, RZ ;  /* 0x000000ffff167224 */ /* 0x000fe200078e00ff */
[----:B------:R-:W2:Y:S01]  /*5c50*/  LDC.64 R54, c[0x0][0x890] ;  /* 0x00022400ff367b82 */ /* 0x000ea20000000a00 */
[----:B------:R-:W-:Y:S01]  /*5c60*/  LOP3.LUT R23, R23, 0x600000, RZ, 0xc0, !PT ;  /* 0x0060000017177812 */ /* 0x000fe200078ec0ff */
[----:B------:R-:W-:Y:S01]  /*5c70*/  IMAD.MOV.U32 R61, RZ, RZ, RZ ;  /* 0x000000ffff3d7224 */ /* 0x000fe200078e00ff */
[----:B------:R-:W-:Y:S01]  /*5c80*/  LOP3.LUT R68, R68, 0x790, R4, 0xf8, !PT ;  /* 0x0000079044447812 */ /* 0x000fe200078ef804 */
[----:B------:R-:W-:Y:S01]  /*5c90*/  IMAD.U32 R59, RZ, RZ, UR4 ;  /* 0x00000004ff3b7e24 */ /* 0x000fe2000f8e00ff */
[----:B------:R-:W-:Y:S01]  /*5ca0*/  LOP3.LUT R69, R69, 0x4, RZ, 0xc0, !PT ;  /* 0x0000000445457812 */ /* 0x000fe200078ec0ff */
[----:B------:R-:W3:Y:S01]  /*5cb0*/  LDCU UR60, c[0x0][0x370] ;  /* 0x00006e00ff3c77ac */ /* 0x000ee20008000800 */
[----:B------:R-:W-:Y:S01]  /*5cc0*/  MOV R64, RZ ;  /* 0x000000ff00407202 */ /* 0x000fe20000000f00 */
[----:B------:R-:W4:Y:S01]  /*5cd0*/  LDC.64 R50, c[0x0][0x8b0] ;  /* 0x00022c00ff327b82 */ /* 0x000f220000000a00 */
[----:B------:R-:W3:Y:S01]  /*5ce0*/  LDS R0, [UR44+0x140] ;  /* 0x0001402cff007984 */ /* 0x000ee20008000800 */
[----:B------:R-:W-:Y:S01]  /*5cf0*/  IMAD R68, R68, 0x4, R59 ;  /* 0x0000000444447824 */ /* 0x000fe200078e023b */
[----:B------:R-:W1:Y:S03]  /*5d00*/  LDCU UR43, c[0x0][0xb0c] ;  /* 0x00016180ff2b77ac */ /* 0x000e660008000800 */
[--C-:B------:R-:W-:Y:S01]  /*5d10*/  IMAD R67, R67, -0x10, R68.reuse ;  /* 0xfffffff043437824 */ /* 0x100fe200078e0244 */
[----:B------:R-:W1:Y:S01]  /*5d20*/  LDCU UR39, c[0x0][0xb30] ;  /* 0x00016600ff2777ac */ /* 0x000e620008000800 */
[----:B------:R-:W1:Y:S01]  /*5d30*/  LDC.64 R48, c[0x0][0x8a8] ;  /* 0x00022a00ff307b82 */ /* 0x000e620000000a00 */
[----:B------:R-:W-:Y:S01]  /*5d40*/  IMAD R66, R69, -0x10, R68 ;  /* 0xfffffff045427824 */ /* 0x000fe200078e0244 */
[----:B------:R-:W1:Y:S01]  /*5d50*/  LDCU.64 UR54, c[0x0][0x888] ;  /* 0x00011100ff3677ac */ /* 0x000e620008000a00 */
[----:B------:R-:W1:Y:S01]  /*5d60*/  LDCU.64 UR40, c[0x0][0xb28] ;  /* 0x00016500ff2877ac */ /* 0x000e620008000a00 */
[----:B------:R-:W1:Y:S01]  /*5d70*/  LDCU.128 UR56, c[0x0][0xb10] ;  /* 0x00016200ff3877ac */ /* 0x000e620008000c00 */
[----:B------:R-:W1:Y:S01]  /*5d80*/  LDCU UR53, c[0x0][0x374] ;  /* 0x00006e80ff3577ac */ /* 0x000e620008000800 */
[----:B------:R-:W-:Y:S01]  /*5d90*/  UMOV UR47, URZ ;  /* 0x000000ff002f7c82 */ /* 0x000fe20008000000 */
[----:B------:R-:W-:Y:S01]  /*5da0*/  UMOV UR46, URZ ;  /* 0x000000ff002e7c82 */ /* 0x000fe20008000000 */
[----:B--23--:R-:W-:-:S07]  /*5db0*/  IMAD.IADD R23, R0, 0x1, R23 ;  /* 0x0000000100177824 */ /* 0x00cfce00078e0217 */
.L_x_148:
[----:B------:R-:W-:Y:S02]  /*5dc0*/  LEA R3, R61, UR44, 0x3 ;  /* 0x0000002c3d037c11 */ /* 0x000fe4000f8e18ff */
[----:B------:R-:W-:Y:S02]  /*5dd0*/  SHF.L.U32 R0, R63, 0x1f, RZ ;  /* 0x0000001f3f007819 */ /* 0x000fe400000006ff */
[----:B-1----:R-:W-:Y:S02]  /*5de0*/  LEA R4, R61, UR44, 0x4 ;  /* 0x0000002c3d047c11 */ /* 0x002fe4000f8e20ff */
[----:B--2---:R-:W2:Y:S02]  /*5df0*/  SYNCS.PHASECHK.TRANS64.TRYWAIT P0, [R3+URZ+0x90], R0 ;  /* 0x00009000030075a7 */ /* 0x004ea400080011ff */
[----:B--2---:R-:W-:Y:S05]  /*5e00*/  @!P0 BRA `(.L_x_105) ;  /* 0x0000004000248947 */ /* 0x004fea0003800000 */
.L_x_199:
[----:B------:R-:W3:Y:S01]  /*5e10*/  LDS.128 R4, [R4+0x120] ;  /* 0x0001200004047984 */ /* 0x000ee20000000c00 */
[----:B------:R-:W-:Y:S01]  /*5e20*/  UISETP.GE.AND UP0, UPT, UR42, 0x1, UPT ;  /* 0x000000012a00788c */ /* 0x000fe2000bf06270 */
[----:B------:R-:W-:Y:S01]  /*5e30*/  @!PT LDS RZ, [RZ] ;  /* 0x00000000fffff984 */ /* 0x000fe20000000800 */
[----:B------:R-:W-:Y:S01]  /*5e40*/  @!PT LDS RZ, [RZ] ;  /* 0x00000000fffff984 */ /* 0x000fe20000000800 */
[----:B------:R-:W-:Y:S01]  /*5e50*/  @!PT LDS RZ, [RZ] ;  /* 0x00000000fffff984 */ /* 0x000fe20000000800 */
[----:B------:R-:W-:Y:S01]  /*5e60*/  @!PT LDS RZ, [RZ] ;  /* 0x00000000fffff984 */ /* 0x000fe20000000800 */
[----:B------:R1:W-:Y:S06]  /*5e70*/  MEMBAR.ALL.CTA ;  /* 0x0000000000007992 */ /* 0x0003ec0000008000 */
[----:B-1----:R-:W1:Y:S01]  /*5e80*/  FENCE.VIEW.ASYNC.S ;  /* 0x00000000000073c6 */ /* 0x002e620000000000 */
[----:B---3--:R-:W-:Y:S11]  /*5e90*/  LOP3.LUT P0, RZ, R6, 0x1, RZ, 0xc0, !PT ;  /* 0x0000000106ff7812 */ /* 0x008ff6000780c0ff */
[----:B------:R-:W-:Y:S02]  /*5ea0*/  @!UPT UIADD3 URZ, UPT, UPT, URZ, URZ, URZ ;  /* 0x000000fffffff290 */ /* 0x000fe4000fffe0ff */
[----:B-1----:R-:W-:Y:S01]  /*5eb0*/  VOTEU.ANY UP1, P0 ;  /* 0x0000000000ff7886 */ /* 0x002fe20000020100 */
[----:B------:R-:W-:Y:S01]  /*5ec0*/  PLOP3.LUT P0, PT, PT, PT, UP1, 0x80, 0x8 ;  /* 0x000000000008781c */ /* 0x000fe20003f0f018 */
[----:B------:R-:W-:Y:S11]  /*5ed0*/  UP2UR UR62, UPR, URZ, 0x2 ;  /* 0x00000002ff3e7883 */ /* 0x000ff60008000000 */
[----:B------:R-:W-:Y:S01]  /*5ee0*/  @!UPT UIADD3 URZ, UPT, UPT, URZ, URZ, URZ ;  /* 0x000000fffffff290 */ /* 0x000fe2000fffe0ff */
[----:B--2---:R-:W-:Y:S02]  /*5ef0*/  @P0 SHF.R.U32.HI R0, RZ, 0x10, R5 ;  /* 0x00000010ff000819 */ /* 0x004fe40000011605 */
        /* <DEDUP_REMOVED lines=12> */
[----:B------:R-:W2:Y:S01]  /*5fc0*/  LDCU UR12, c[0x0][0xb20] ;  /* 0x00016400ff0c77ac */ /* 0x000ea20008000800 */
[----:B------:R-:W-:Y:S02]  /*5fd0*/  UIMAD.WIDE.U32 UR4, UR53, UR59, URZ ;  /* 0x0000003b350472a5 */ /* 0x000fe4000f8e00ff */
[----:B------:R-:W-:Y:S02]  /*5fe0*/  UIMAD.WIDE.U32 UR6, UR60, UR56, URZ ;  /* 0x000000383c0672a5 */ /* 0x000fe4000f8e00ff */
[----:B------:R-:W-:Y:S02]  /*5ff0*/  UISETP.NE.AND UP0, UPT, UR58, 0x1, UPT ;  /* 0x000000013a00788c */ /* 0x000fe4000bf05270 */
[----:B------:R-:W-:Y:S02]  /*6000*/  UIMAD.WIDE.U32 UR8, UR37, UR59, URZ ;  /* 0x0000003b250872a5 */ /* 0x000fe4000f8e00ff */
[----:B------:R-:W-:Y:S02]  /*6010*/  UIMAD.WIDE.U32 UR10, UR38, UR56, URZ ;  /* 0x00000038260a72a5 */ /* 0x000fe4000f8e00ff */
[----:B------:R-:W-:Y:S02]  /*6020*/  UISETP.NE.AND UP1, UPT, UR43, 0x1, UPT ;  /* 0x000000012b00788c */ /* 0x000fe4000bf25270 */
[----:B------:R-:W-:Y:S01]  /*6030*/  UISETP.NE.AND UP2, UPT, UR42, 0x1, UPT ;  /* 0x000000012a00788c */ /* 0x000fe2000bf45270 */
[----:B------:R-:W-:Y:S02]  /*6040*/  UMOV UR4, UR5 ;  /* 0x0000000500047c82 */ /* 0x000fe40008000000 */
[----:B--2---:R-:W-:Y:S03]  /*6050*/  USHF.R.U32.HI UR5, URZ, UR12, UR4 ;  /* 0x0000000cff057299 */ /* 0x004fe60008011604 */
[----:B------:R-:W-:Y:S02]  /*6060*/  UMOV UR4, UR7 ;  /* 0x0000000700047c82 */ /* 0x000fe40008000000 */
[----:B------:R-:W-:Y:S02]  /*6070*/  USHF.R.U32.HI UR7, URZ, UR57, UR4 ;  /* 0x00000039ff077299 */ /* 0x000fe40008011604 */
[----:B------:R-:W-:Y:S02]  /*6080*/  USEL UR4, UR53, UR5, !UP0 ;  /* 0x0000000535047287 */ /* 0x000fe4000c000000 */
[----:B------:R-:W-:Y:S01]  /*6090*/  USEL UR7, UR60, UR7, !UP1 ;  /* 0x000000073c077287 */ /* 0x000fe2000c800000 */
[----:B------:R-:W-:Y:S01]  /*60a0*/  UMOV UR5, UR9 ;  /* 0x0000000900057c82 */ /* 0x000fe20008000000 */
[----:B------:R-:W-:Y:S02]  /*60b0*/  UIMAD.WIDE.U32 UR8, UR4, UR40, URZ ;  /* 0x00000028040872a5 */ /* 0x000fe4000f8e00ff */
[----:B------:R-:W-:Y:S03]  /*60c0*/  USHF.R.U32.HI UR6, URZ, UR12, UR5 ;  /* 0x0000000cff067299 */ /* 0x000fe60008011605 */
[----:B------:R-:W-:Y:S01]  /*60d0*/  UMOV UR5, UR11 ;  /* 0x0000000b00057c82 */ /* 0x000fe20008000000 */
[----:B------:R-:W-:Y:S02]  /*60e0*/  UIMAD.WIDE.U32 UR10, UR7, UR40, URZ ;  /* 0x00000028070a72a5 */ /* 0x000fe4000f8e00ff */
[----:B------:R-:W-:Y:S02]  /*60f0*/  USHF.R.U32.HI UR12, URZ, UR57, UR5 ;  /* 0x00000039ff0c7299 */ /* 0x000fe40008011605 */
[----:B------:R-:W-:Y:S01]  /*6100*/  USEL UR6, UR37, UR6, !UP0 ;  /* 0x0000000625067287 */ /* 0x000fe2000c000000 */
[----:B------:R-:W-:Y:S02]  /*6110*/  UMOV UR5, UR9 ;  /* 0x0000000900057c82 */ /* 0x000fe40008000000 */
[----:B------:R-:W-:Y:S01]  /*6120*/  UMOV UR10, UR11 ;  /* 0x0000000b000a7c82 */ /* 0x000fe20008000000 */
[----:B------:R-:W-:Y:S02]  /*6130*/  @UP2 USHF.R.U32.HI UR4, URZ, UR41, UR5 ;  /* 0x00000029ff042299 */ /* 0x000fe40008011605 */
[----:B------:R-:W-:Y:S02]  /*6140*/  @UP2 USHF.R.U32.HI UR7, URZ, UR41, UR10 ;  /* 0x00000029ff072299 */ /* 0x000fe4000801160a */
[----:B------:R-:W-:Y:S02]  /*6150*/  UIMAD UR4, UR42, UR4, URZ ;  /* 0x000000042a0472a4 */ /* 0x000fe4000f8e02ff */
        /* <DEDUP_REMOVED lines=8> */
[----:B------:R-:W-:Y:S02]  /*61e0*/  USEL UR11, UR6, UR4, !UP2 ;  /* 0x00000004060b7287 */ /* 0x000fe4000d000000 */
[----:B------:R-:W-:Y:S02]  /*61f0*/  UIADD3 UR8, UPT, UPT, -UR5, URZ, URZ ;  /* 0x000000ff05087290 */ /* 0x000fe4000fffe1ff */
[----:B------:R-:W-:Y:S01]  /*6200*/  UIADD3 UR10, UPT, UPT, -UR11, URZ, URZ ;  /* 0x000000ff0b0a7290 */ /* 0x000fe2000fffe1ff */
[----:B------:R-:W-:Y:S01]  /*6210*/  @!UP0 UMOV UR4, UR9 ;  /* 0x0000000900048c82 */ /* 0x000fe20008000000 */
[----:B------:R-:W-:Y:S02]  /*6220*/  UIADD3 UR9, UPT, UPT, -UR6, URZ, URZ ;  /* 0x000000ff06097290 */ /* 0x000fe4000fffe1ff */
[----:B------:R-:W-:Y:S02]  /*6230*/  @!UP0 USHF.R.U32.HI UR4, URZ, UR41, UR4 ;  /* 0x00000029ff048299 */ /* 0x000fe40008011604 */
[----:B------:R-:W-:Y:S02]  /*6240*/  UIMAD UR10, UR42, UR10, UR6 ;  /* 0x0000000a2a0a72a4 */ /* 0x000fe4000f8e0206 */
[----:B------:R-:W-:Y:S04]  /*6250*/  @!UP0 USEL UR4, UR5, UR4, !UP2 ;  /* 0x0000000405048287 */ /* 0x000fe8000d000000 */
[----:B------:R-:W-:Y:S02]  /*6260*/  @!UP0 UIMAD UR10, UR7, UR10, UR4 ;  /* 0x0000000a070a82a4 */ /* 0x000fe4000f8e0204 */
[----:B------:R-:W-:Y:S02]  /*6270*/  @!UP0 UIADD3 UR11, UPT, UPT, UR11, -UR4, URZ ;  /* 0x800000040b0b8290 */ /* 0x000fe4000fffe0ff */
[----:B------:R-:W-:Y:S02]  /*6280*/  UIMAD UR7, UR43, UR8, UR38 ;  /* 0x000000082b0772a4 */ /* 0x000fe4000f8e0226 */
[----:B------:R-:W-:Y:S02]  /*6290*/  @!UP0 UIMAD UR6, UR11, UR42, UR5 ;  /* 0x0000002a0b0682a4 */ /* 0x000fe4000f8e0205 */
[----:B------:R-:W-:Y:S01]  /*62a0*/  UIMAD UR4, UR58, UR9, UR37 ;  /* 0x000000093a0472a4 */ /* 0x000fe2000f8e0225 */
[----:B------:R-:W-:Y:S02]  /*62b0*/  @!UP0 UMOV UR5, UR10 ;  /* 0x0000000a00058c82 */ /* 0x000fe40008000000 */
[----:B------:R-:W-:Y:S02]  /*62c0*/  UIMAD UR38, UR5, UR43, UR7 ;  /* 0x0000002b052672a4 */ /* 0x000fe4000f8e0207 */
[----:B------:R-:W-:Y:S11]  /*62d0*/  UIMAD UR37, UR6, UR58, UR4 ;  /* 0x0000003a062572a4 */ /* 0x000ff6000f8e0204 */
[----:B------:R-:W-:Y:S01]  /*62e0*/  @!UPT UIADD3 URZ, UPT, UPT, URZ, URZ, URZ ;  /* 0x000000fffffff290 */ /* 0x000fe2000fffe0ff */
.L_x_106:
[----:B------:R-:W-:Y:S01]  /*62f0*/  UISETP.NE.AND UP0, UPT, UR39, 0x1, UPT ;  /* 0x000000012700788c */ /* 0x000fe2000bf05270 */
[----:B------:R-:W-:Y:S01]  /*6300*/  LOP3.LUT P0, RZ, R59, 0x1b0, RZ, 0xc0, !PT ;  /* 0x000001b03bff7812 */ /* 0x000fe2000780c0ff */
[----:B------:R-:W-:Y:S01]  /*6310*/  USHF.L.U32 UR50, UR16, 0x7, URZ ;  /* 0x0000000710327899 */ /* 0x000fe200080006ff */
[----:B------:R-:W-:Y:S01]  /*6320*/  BSSY.RECONVERGENT B6, `(.L_x_107) ;  /* 0x0000034000067945 */ /* 0x000fe20003800200 */
[----:B------:R-:W-:Y:S01]  /*6330*/  USHF.L.U32 UR49, UR20, 0x6, URZ ;  /* 0x0000000614317899 */ /* 0x000fe200080006ff */
[----:B------:R-:W-:Y:S06]  /*6340*/  IADD3 R61, PT, PT, R61, 0x1, RZ ;  /* 0x000000013d3d7810 */ /* 0x000fec0007ffe0ff */
[----:B------:R-:W2:Y:S01]  /*6350*/  @!UP0 LDCU.128 UR12, c[0x0][0xb10] ;  /* 0x00016200ff0c87ac */ /* 0x000ea20008000c00 */
[----:B------:R-:W3:Y:S01]  /*6360*/  @!UP0 LDCU UR5, c[0x0][0xb0c] ;  /* 0x00016180ff0587ac */ /* 0x000ee20008000800 */
[----:B------:R-:W4:Y:S01]  /*6370*/  @!UP0 LDCU UR10, c[0x0][0xb20] ;  /* 0x00016400ff0a87ac */ /* 0x000f220008000800 */
[----:B--2---:R-:W-:Y:S02]  /*6380*/  UIMAD.WIDE.U32 UR8, UR38, UR12, URZ ;  /* 0x0000000c260872a5 */ /* 0x004fe4000f8e00ff */
[----:B------:R-:W-:Y:S02]  /*6390*/  UIMAD.WIDE.U32 UR6, UR37, UR15, URZ ;  /* 0x0000000f250672a5 */ /* 0x000fe4000f8e00ff */
[----:B------:R-:W-:Y:S03]  /*63a0*/  @!UP0 UISETP.NE.AND UP1, UPT, UR14, 0x1, UPT ;  /* 0x000000010e00888c */ /* 0x000fe6000bf25270 */
[----:B------:R-:W-:Y:S01]  /*63b0*/  @!UP0 UMOV UR4, UR9 ;  /* 0x0000000900048c82 */ /* 0x000fe20008000000 */
[----:B---3--:R-:W-:Y:S02]  /*63c0*/  @!UP0 UISETP.NE.AND UP2, UPT, UR5, 0x1, UPT ;  /* 0x000000010500888c */ /* 0x008fe4000bf45270 */
[----:B------:R-:W-:Y:S01]  /*63d0*/  @!UP0 USHF.R.U32.HI UR4, URZ, UR13, UR4 ;  /* 0x0000000dff048299 */ /* 0x000fe20008011604 */
[----:B------:R-:W-:Y:S02]  /*63e0*/  @!UP0 UMOV UR6, UR7 ;  /* 0x0000000700068c82 */ /* 0x000fe40008000000 */
[----:B----4-:R-:W-:Y:S02]  /*63f0*/  @!UP0 USHF.R.U32.HI UR6, URZ, UR10, UR6 ;  /* 0x0000000aff068299 */ /* 0x010fe40008011606 */
[----:B------:R-:W-:Y:S02]  /*6400*/  @!UP0 USEL UR7, UR38, UR4, !UP2 ;  /* 0x0000000426078287 */ /* 0x000fe4000d000000 */
[----:B------:R-:W-:Y:S04]  /*6410*/  @!UP0 USEL UR6, UR37, UR6, !UP1 ;  /* 0x0000000625068287 */ /* 0x000fe8000c800000 */
[----:B------:R-:W-:Y:S02]  /*6420*/  @!UP0 UIADD3 UR4, UPT, UPT, -UR7, UR6, URZ ;  /* 0x0000000607048290 */ /* 0x000fe4000fffe1ff */
[----:B------:R-:W-:Y:S02]  /*6430*/  @!UP0 UIADD3 UR6, UPT, UPT, UR7, -UR6, URZ ;  /* 0x8000000607068290 */ /* 0x000fe4000fffe0ff */
[----:B------:R-:W-:Y:S02]  /*6440*/  @!UP0 UIMAD UR38, UR4, UR5, UR38 ;  /* 0x00000005042682a4 */ /* 0x000fe4000f8e0226 */
[----:B------:R-:W-:Y:S01]  /*6450*/  @!UP0 UIMAD UR37, UR6, UR14, UR37 ;  /* 0x0000000e062582a4 */ /* 0x000fe2000f8e0225 */
[----:B------:R-:W-:Y:S11]  /*6460*/  @!P0 BRA `(.L_x_108) ;  /* 0x00000000007c8947 */ /* 0x000ff60003800000 */
[----:B------:R-:W2:Y:S01]  /*6470*/  LDCU.64 UR8, c[0x4][0x80] ;  /* 0x01001000ff0877ac */ /* 0x000ea20008000a00 */
[----:B------:R-:W-:Y:S01]  /*6480*/  MOV R2, 0x0 ;  /* 0x0000000000027802 */ /* 0x000fe20000000f00 */
[----:B------:R-:W-:Y:S02]  /*6490*/  HFMA2 R12, -RZ, RZ, 0, 5.9604644775390625e-08 ;  /* 0x00000001ff0c7431 */ /* 0x000fe400000001ff */
[----:B------:R-:W-:Y:S01]  /*64a0*/  IMAD.MOV.U32 R8, RZ, RZ, 0x70 ;  /* 0x00000070ff087424 */ /* 0x000fe200078e00ff */
[----:B------:R3:W4:Y:S01]  /*64b0*/  LDC.64 R14, c[0x4][R2] ;  /* 0x01000000020e7b82 */ /* 0x0007220000000a00 */
[----:B------:R-:W1:Y:S01]  /*64c0*/  LDCU.64 UR6, c[0x4][0x88] ;  /* 0x01001100ff0677ac */ /* 0x000e620008000a00 */
[----:B------:R-:W-:Y:S01]  /*64d0*/  IMAD.MOV.U32 R13, RZ, RZ, RZ ;  /* 0x000000ffff0d7224 */ /* 0x000fe200078e00ff */
[----:B------:R-:W1:Y:S01]  /*64e0*/  LDCU.64 UR4, c[0x4][0x8] ;  /* 0x01000100ff0477ac */ /* 0x000e620008000a00 */
[----:B--2---:R-:W-:Y:S01]  /*64f0*/  MOV R5, UR9 ;  /* 0x0000000900057c02 */ /* 0x004fe20008000f00 */
[----:B------:R-:W-:Y:S01]  /*6500*/  IMAD.U32 R4, RZ, RZ, UR8 ;  /* 0x00000008ff047e24 */ /* 0x000fe2000f8e00ff */
[----:B-1----:R-:W-:Y:S01]  /*6510*/  MOV R7, UR7 ;  /* 0x0000000700077c02 */ /* 0x002fe20008000f00 */
[----:B------:R-:W-:Y:S01]  /*6520*/  IMAD.U32 R6, RZ, RZ, UR6 ;  /* 0x00000006ff067e24 */ /* 0x000fe2000f8e00ff */
[----:B------:R-:W-:Y:S01]  /*6530*/  MOV R11, UR5 ;  /* 0x00000005000b7c02 */ /* 0x000fe20008000f00 */
[----:B------:R-:W-:Y:S02]  /*6540*/  IMAD.U32 R10, RZ, RZ, UR4 ;  /* 0x00000004ff0a7e24 */ /* 0x000fe4000f8e00ff */
[----:B------:R-:W-:Y:S07]  /*6550*/  LEPC R20, `(.L_x_109) ;  /* 0x000000001014794e */ /* 0x000fee0000000000 */
[----:B---345:R-:W-:Y:S05]  /*6560*/  CALL.ABS.NOINC R14 ;  /* 0x000000000e007343 */ /* 0x038fea0003c00000 */
.L_x_109:
[----:B------:R-:W1:Y:S01]  /*6570*/  LDCU.64 UR8, c[0x4][0x80] ;  /* 0x01001000ff0877ac */ /* 0x000e620008000a00 */
[----:B------:R-:W2:Y:S01]  /*6580*/  LDC.64 R2, c[0x4][R2] ;  /* 0x0100000002027b82 */ /* 0x000ea20000000a00 */
[----:B------:R-:W-:Y:S02]  /*6590*/  HFMA2 R12, -RZ, RZ, 0, 5.9604644775390625e-08 ;  /* 0x00000001ff0c7431 */ /* 0x000fe400000001ff */
[----:B------:R-:W-:Y:S02]  /*65a0*/  IMAD.MOV.U32 R8, RZ, RZ, 0x70 ;  /* 0x00000070ff087424 */ /* 0x000fe400078e00ff */
[----:B------:R-:W-:Y:S01]  /*65b0*/  IMAD.MOV.U32 R13, RZ, RZ, RZ ;  /* 0x000000ffff0d7224 */ /* 0x000fe200078e00ff */
[----:B------:R-:W3:Y:S01]  /*65c0*/  LDCU.64 UR6, c[0x4][0x88] ;  /* 0x01001100ff0677ac */ /* 0x000ee20008000a00 */
[----:B------:R-:W4:Y:S01]  /*65d0*/  LDCU.64 UR4, c[0x4][0x8] ;  /* 0x01000100ff0477ac */ /* 0x000f220008000a00 */
[----:B-1----:R-:W-:Y:S02]  /*65e0*/  MOV R4, UR8 ;  /* 0x0000000800047c02 */ /* 0x002fe40008000f00 */
[----:B------:R-:W-:Y:S02]  /*65f0*/  MOV R5, UR9 ;  /* 0x0000000900057c02 */ /* 0x000fe40008000f00 */
[----:B---3--:R-:W-:Y:S01]  /*6600*/  MOV R7, UR7 ;  /* 0x0000000700077c02 */ /* 0x008fe20008000f00 */
[----:B------:R-:W-:Y:S01]  /*6610*/  IMAD.U32 R6, RZ, RZ, UR6 ;  /* 0x00000006ff067e24 */ /* 0x000fe2000f8e00ff */
[----:B----4-:R-:W-:Y:S01]  /*6620*/  MOV R11, UR5 ;  /* 0x00000005000b7c02 */ /* 0x010fe20008000f00 */
[----:B------:R-:W-:Y:S02]  /*6630*/  IMAD.U32 R10, RZ, RZ, UR4 ;  /* 0x00000004ff0a7e24 */ /* 0x000fe4000f8e00ff */
[----:B------:R-:W-:Y:S07]  /*6640*/  LEPC R20, `(.L_x_108) ;  /* 0x000000001014794e */ /* 0x000fee0000000000 */
[----:B--2---:R-:W-:Y:S05]  /*6650*/  CALL.ABS.NOINC R2 ;  /* 0x0000000002007343 */ /* 0x004fea0003c00000 */
.L_x_108:
[----:B------:R-:W-:Y:S05]  /*6660*/  BSYNC.RECONVERGENT B6 ;  /* 0x0000000000067941 */ /* 0x000fea0003800200 */
.L_x_107:
[----:B------:R-:W-:Y:S02]  /*6670*/  ISETP.NE.U32.AND P0, PT, RZ, UR54, PT ;  /* 0x00000036ff007c0c */ /* 0x000fe4000bf05070 */
[C---:B------:R-:W-:Y:S02]  /*6680*/  ISETP.NE.U32.AND P1, PT, R54.reuse, RZ, PT ;  /* 0x000000ff3600720c */ /* 0x040fe40003f25070 */
[----:B------:R-:W-:Y:S02]  /*6690*/  ISETP.NE.U32.AND P4, PT, R54, RZ, PT ;  /* 0x000000ff3600720c */ /* 0x000fe40003f85070 */
[----:B------:R-:W-:Y:S02]  /*66a0*/  ISETP.NE.AND.EX P0, PT, RZ, UR55, PT, P0 ;  /* 0x00000037ff007c0c */ /* 0x000fe4000bf05300 */
[C---:B------:R-:W-:Y:S02]  /*66b0*/  ISETP.NE.AND.EX P1, PT, R55.reuse, RZ, PT, P1 ;  /* 0x000000ff3700720c */ /* 0x040fe40003f25310 */
[----:B------:R-:W-:Y:S02]  /*66c0*/  ISETP.NE.AND.EX P4, PT, R55, RZ, P0, P4 ;  /* 0x000000ff3700720c */ /* 0x000fe40000785340 */
[----:B------:R-:W-:Y:S02]  /*66d0*/  ISETP.NE.U32.AND P5, PT, R50, RZ, PT ;  /* 0x000000ff3200720c */ /* 0x000fe40003fa5070 */
[----:B------:R-:W-:Y:S02]  /*66e0*/  ISETP.NE.U32.AND P3, PT, RZ, UR54, PT ;  /* 0x00000036ff007c0c */ /* 0x000fe4000bf65070 */
[----:B------:R-:W-:Y:S02]  /*66f0*/  PLOP3.LUT P2, PT, PT, PT, PT, 0x8, 0x80 ;  /* 0x000000000080781c */ /* 0x000fe40003f4e170 */
[----:B------:R-:W-:Y:S02]  /*6700*/  ISETP.NE.AND.EX P5, PT, R51, RZ, PT, P5 ;  /* 0x000000ff3300720c */ /* 0x000fe40003fa5350 */
[----:B------:R-:W-:Y:S03]  /*6710*/  ISETP.NE.AND.EX P3, PT, RZ, UR55, PT, P3 ;  /* 0x00000037ff007c0c */ /* 0x000fe6000bf65330 */
[----:B------:R-:W-:Y:S01]  /*6720*/  @!P4 PLOP3.LUT P2, PT, P1, PT, PT, 0x80, 0x8 ;  /* 0x000000000008c81c */ /* 0x000fe20000f4f070 */
[----:B------:R-:W-:Y:S01]  /*6730*/  @!UPT UIADD3 URZ, UPT, UPT, URZ, URZ, URZ ;  /* 0x000000fffffff290 */ /* 0x000fe2000fffe0ff */
[----:B------:R-:W-:Y:S11]  /*6740*/  @!P1 BRA `(.L_x_110) ;  /* 0x0000000000309947 */ /* 0x000ff60003800000 */
[----:B------:R-:W-:Y:S01]  /*6750*/  ISETP.NE.U32.AND P0, PT, R52, RZ, PT ;  /* 0x000000ff3400720c */ /* 0x000fe20003f05070 */
[----:B------:R-:W2:Y:S01]  /*6760*/  LDCU.64 UR4, c[0x0][0x358] ;  /* 0x00006b00ff0477ac */ /* 0x000ea20008000a00 */
[----:B------:R-:W-:Y:S02]  /*6770*/  IMAD.MOV.U32 R56, RZ, RZ, 0x1 ;  /* 0x00000001ff387424 */ /* 0x000fe400078e00ff */
[----:B------:R-:W-:Y:S11]  /*6780*/  ISETP.NE.AND.EX P0, PT, R53, RZ, PT, P0 ;  /* 0x000000ff3500720c */ /* 0x000ff60003f05300 */
[----:B------:R-:W-:Y:S02]  /*6790*/  @!UPT UIADD3 URZ, UPT, UPT, URZ, URZ, URZ ;  /* 0x000000fffffff290 */ /* 0x000fe4000fffe0ff */
[----:B------:R-:W3:Y:S01]  /*67a0*/  @P0 LDC.64 R2, c[0x0][0x888] ;  /* 0x00022200ff020b82 */ /* 0x000ee20000000a00 */
[----:B-1----:R-:W-:Y:S04]  /*67b0*/  @P0 IMAD R0, R54, UR36, RZ ;  /* 0x0000002436000c24 */ /* 0x002fe8000f8e02ff */
[----:B---3--:R-:W-:Y:S04]  /*67c0*/  @P0 IMAD.WIDE R2, R0, 0x4, R2 ;  /* 0x0000000400020825 */ /* 0x008fe800078e0202 */
[----:B------:R-:W-:Y:S01]  /*67d0*/  HFMA2 R0, -RZ, RZ, 0, 5.9604644775390625e-08 ;  /* 0x00000001ff007431 */ /* 0x000fe200000001ff */
[----:B--2--5:R2:W5:Y:S04]  /*67e0*/  @P0 LDG.E R26, desc[UR4][R2.64] ;  /* 0x00000004021a0981 */ /* 0x024568000c1e1900 */
[----:B------:R-:W-:Y:S01]  /*67f0*/  @!P0 PRMT R56, R0, 0x7610, R56 ;  /* 0x0000761000388816 */ /* 0x000fe20000000038 */
[----:B--2---:R-:W3:Y:S06]  /*6800*/  @!P0 LDC R26, c[0x0][0x880] ;  /* 0x00022000ff1a8b82 */ /* 0x004eec0000000800 */
.L_x_110:
[----:B------:R-:W-:Y:S05]  /*6810*/  @!P5 BRA `(.L_x_111) ;  /* 0x000000000024d947 */ /* 0x000fea0003800000 */
[----:B------:R-:W-:Y:S01]  /*6820*/  ISETP.NE.U32.AND P0, PT, R48, RZ, PT ;  /* 0x000000ff3000720c */ /* 0x000fe20003f05070 */
[----:B------:R-:W2:Y:S03]  /*6830*/  LDCU.64 UR4, c[0x0][0x358] ;  /* 0x00006b00ff0477ac */ /* 0x000ea60008000a00 */
[----:B------:R-:W-:Y:S11]  /*6840*/  ISETP.NE.AND.EX P0, PT, R49, RZ, PT, P0 ;  /* 0x000000ff3100720c */ /* 0x000ff60003f05300 */
[----:B------:R-:W-:Y:S02]  /*6850*/  @!UPT UIADD3 URZ, UPT, UPT, URZ, URZ, URZ ;  /* 0x000000fffffff290 */ /* 0x000fe4000fffe0ff */
[----:B------:R-:W4:Y:S01]  /*6860*/  @P0 LDC.64 R2, c[0x0][0x8a8] ;  /* 0x00022a00ff020b82 */ /* 0x000f220000000a00 */
[----:B-1----:R-:W-:Y:S04]  /*6870*/  @P0 IMAD R0, R50, UR36, RZ ;  /* 0x0000002432000c24 */ /* 0x002fe8000f8e02ff */
[----:B----4-:R-:W-:Y:S05]  /*6880*/  @P0 IMAD.WIDE R2, R0, 0x4, R2 ;  /* 0x0000000400020825 */ /* 0x010fea00078e0202 */
[----:B--2--5:R2:W5:Y:S02]  /*6890*/  @P0 LDG.E R24, desc[UR4][R2.64] ;  /* 0x0000000402180981 */ /* 0x024564000c1e1900 */
[----:B--2---:R-:W4:Y:S02]  /*68a0*/  @!P0 LDC R24, c[0x0][0x8a0] ;  /* 0x00022800ff188b82 */ /* 0x004f240000000800 */
.L_x_111:
[----:B---3-5:R-:W-:Y:S01]  /*68b0*/  FSETP.NEU.AND P0, PT, R26, RZ, PT ;  /* 0x000000ff1a00720b */ /* 0x028fe20003f0d000 */
[----:B------:R-:W-:Y:S01]  /*68c0*/  BSSY B1, `(.L_x_112) ;  /* 0x0000038000017945 */ /* 0x000fe20003800000 */
[----:B------:R-:W-:Y:S01]  /*68d0*/  SEL R3, RZ, 0xffffffff, P3 ;  /* 0xffffffffff037807 */ /* 0x000fe20001800000 */
[----:B------:R-:W-:Y:S01]  /*68e0*/  IMAD.MOV.U32 R73, RZ, RZ, 0x1 ;  /* 0x00000001ff497424 */ /* 0x000fe200078e00ff */
[----:B------:R-:W-:Y:S01]  /*68f0*/  @!P4 LOP3.LUT P3, RZ, R56, 0xff, RZ, 0xc0, !PT ;  /* 0x000000ff38ffc812 */ /* 0x000fe2000786c0ff */
[C---:B------:R-:W-:Y:S01]  /*6900*/  IMAD R25, R22.reuse, 0x40, R23 ;  /* 0x0000004016197824 */ /* 0x040fe200078e0217 */
[----:B-1----:R-:W-:Y:S01]  /*6910*/  @!P4 SEL R0, RZ, 0xffffffff, P0 ;  /* 0xffffffffff00c807 */ /* 0x002fe20000000000 */
[----:B------:R-:W-:Y:S01]  /*6920*/  IMAD R62, R69, -0x10, R67 ;  /* 0xfffffff0453e7824 */ /* 0x000fe200078e0243 */
[----:B------:R-:W-:Y:S01]  /*6930*/  LOP3.LUT R65, R65, 0x1, RZ, 0x3c, !PT ;  /* 0x0000000141417812 */ /* 0x000fe200078e3cff */
[----:B------:R-:W-:Y:S01]  /*6940*/  IMAD.MOV.U32 R27, RZ, RZ, RZ ;  /* 0x000000ffff1b7224 */ /* 0x000fe200078e00ff */
[C---:B------:R-:W-:Y:S02]  /*6950*/  @P2 SEL R0, R3.reuse, R0, !P3 ;  /* 0x0000000003002207 */ /* 0x040fe40005800000 */
[----:B------:R-:W-:Y:S02]  /*6960*/  CS2R R38, SRZ ;  /* 0x0000000000267805 */ /* 0x000fe4000001ff00 */
[----:B------:R-:W-:Y:S02]  /*6970*/  LEA R72, R22, UR44, 0x3 ;  /* 0x0000002c16487c11 */ /* 0x000fe4000f8e18ff */
[----:B------:R-:W-:Y:S02]  /*6980*/  CS2R R36, SRZ ;  /* 0x0000000000247805 */ /* 0x000fe4000001ff00 */
[----:B------:R-:W-:Y:S02]  /*6990*/  @!P4 LOP3.LUT R0, R0, 0x1, RZ, 0xc0, !PT ;  /* 0x000000010000c812 */ /* 0x000fe400078ec0ff */
[----:B------:R-:W-:Y:S02]  /*69a0*/  CS2R R34, SRZ ;  /* 0x0000000000227805 */ /* 0x000fe4000001ff00 */
[----:B------:R-:W-:Y:S02]  /*69b0*/  SEL R2, RZ, 0xffffffff, P0 ;  /* 0xffffffffff027807 */ /* 0x000fe40000000000 */
[----:B------:R-:W-:Y:S02]  /*69c0*/  CS2R R32, SRZ ;  /* 0x0000000000207805 */ /* 0x000fe4000001ff00 */
[----:B------:R-:W-:Y:S02]  /*69d0*/  ISETP.NE.U32.OR P5, PT, R0, 0x1, P4 ;  /* 0x000000010000780c */ /* 0x000fe400027a5470 */
[----:B------:R-:W-:Y:S02]  /*69e0*/  CS2R R42, SRZ ;  /* 0x00000000002a7805 */ /* 0x000fe4000001ff00 */
[----:B------:R-:W-:Y:S02]  /*69f0*/  LOP3.LUT P4, R60, R56, 0xff, RZ, 0xc0, !PT ;  /* 0x000000ff383c7812 */ /* 0x000fe4000788c0ff */
[----:B------:R-:W-:Y:S02]  /*6a00*/  CS2R R40, SRZ ;  /* 0x0000000000287805 */ /* 0x000fe4000001ff00 */
[----:B------:R-:W-:Y:S02]  /*6a10*/  P2R R71, PR, RZ, 0x20 ;  /* 0x00000020ff477803 */ /* 0x000fe40000000000 */
[----:B------:R-:W-:Y:S02]  /*6a20*/  CS2R R46, SRZ ;  /* 0x00000000002e7805 */ /* 0x000fe4000001ff00 */
[----:B------:R-:W-:Y:S02]  /*6a30*/  @P1 SEL R2, R3, R2, !P4 ;  /* 0x0000000203021207 */ /* 0x000fe40006000000 */
[----:B------:R-:W-:Y:S02]  /*6a40*/  CS2R R44, SRZ ;  /* 0x00000000002c7805 */ /* 0x000fe4000001ff00 */
[----:B------:R-:W-:Y:S02]  /*6a50*/  LOP3.LUT R2, R2, 0x1, RZ, 0xc0, !PT ;  /* 0x0000000102027812 */ /* 0x000fe400078ec0ff */
[----:B------:R-:W-:Y:S02]  /*6a60*/  @P5 SHF.L.U32 R0, R65, 0x1f, RZ ;  /* 0x0000001f41005819 */ /* 0x000fe400000006ff */
[----:B------:R-:W-:Y:S02]  /*6a70*/  ISETP.NE.U32.AND P0, PT, R2, 0x1, PT ;  /* 0x000000010200780c */ /* 0x000fe40003f05070 */
[----:B------:R1:W2:Y:S02]  /*6a80*/  @P5 SYNCS.PHASECHK.TRANS64.TRYWAIT P3, [UR44+0x40], R0 ;  /* 0x00004000ff0055a7 */ /* 0x0002a4000806112c */
[----:B------:R-:W-:Y:S02]  /*6a90*/  P2R R74, PR, RZ, 0x1 ;  /* 0x00000001ff4a7803 */ /* 0x000fe40000000000 */
[----:B-1----:R-:W-:Y:S04]  /*6aa0*/  SHF.L.U32 R0, R64, 0x1f, RZ ;  /* 0x0000001f40007819 */ /* 0x002fe800000006ff */
[----:B------:R1:W3:Y:S01]  /*6ab0*/  SYNCS.PHASECHK.TRANS64.TRYWAIT P2, [R72+URZ+0xb0], R0 ;  /* 0x0000b000480075a7 */ /* 0x0002e200080411ff */
[----:B--2---:R-:W-:Y:S01]  /*6ac0*/  @P5 SEL R73, RZ, 0x1, !P3 ;  /* 0x00000001ff495807 */ /* 0x004fe20005800000 */
[----:B-1----:R-:W-:Y:S06]  /*6ad0*/  @!P5 BRA `(.L_x_113) ;  /* 0x000000000058d947 */ /* 0x002fec0003800000 */
[----:B------:R-:W-:Y:S01]  /*6ae0*/  IMAD.MOV.U32 R39, RZ, RZ, RZ ;  /* 0x000000ffff277224 */ /* 0x000fe200078e00ff */
[----:B------:R-:W-:Y:S01]  /*6af0*/  ISETP.NE.AND P0, PT, R73, RZ, PT ;  /* 0x000000ff4900720c */ /* 0x000fe20003f05270 */
[----:B------:R-:W-:Y:S01]  /*6b00*/  BSSY B0, `(.L_x_114) ;  /* 0x000000c000007945 */ /* 0x000fe20003800000 */
[----:B------:R-:W-:Y:S02]  /*6b10*/  CS2R R46, SRZ ;  /* 0x00000000002e7805 */ /* 0x000fe4000001ff00 */
[----:B------:R-:W-:Y:S02]  /*6b20*/  CS2R R44, SRZ ;  /* 0x00000000002c7805 */ /* 0x000fe4000001ff00 */
[----:B------:R-:W-:Y:S02]  /*6b30*/  CS2R R42, SRZ ;  /* 0x00000000002a7805 */ /* 0x000fe4000001ff00 */
[----:B------:R-:W-:Y:S02]  /*6b40*/  CS2R R40, SRZ ;  /* 0x0000000000287805 */ /* 0x000fe4000001ff00 */
[----:B------:R-:W-:Y:S02]  /*6b50*/  CS2R R34, SRZ ;  /* 0x0000000000227805 */ /* 0x000fe4000001ff00 */
[----:B------:R-:W-:Y:S02]  /*6b60*/  CS2R R32, SRZ ;  /* 0x0000000000207805 */ /* 0x000fe4000001ff00 */
[----:B------:R-:W-:Y:S01]  /*6b70*/  CS2R R36, SRZ ;  /* 0x0000000000247805 */ /* 0x000fe2000001ff00 */
[----:B------:R-:W-:Y:S06]  /*6b80*/  @P0 BRA `(.L_x_115) ;  /* 0x00000000000c0947 */ /* 0x000fec0003800000 */
[----:B------:R-:W-:Y:S04]  /*6b90*/  SHF.L.U32 R3, R65, 0x1f, RZ ;  /* 0x0000001f41037819 */ /* 0x000fe800000006ff */
[----:B------:R-:W1:Y:S02]  /*6ba0*/  SYNCS.PHASECHK.TRANS64.TRYWAIT P0, [UR44+0x40], R3 ;  /* 0x00004003ff0075a7 */ /* 0x000e64000800112c */
[----:B-1----:R-:W-:Y:S05]  /*6bb0*/  @!P0 BRA `(.L_x_116) ;  /* 0x0000003000cc8947 */ /* 0x002fea0003800000 */
.L_x_115:
[----:B------:R-:W-:Y:S05]  /*6bc0*/  BSYNC B0 ;  /* 0x0000000000007941 */ /* 0x000fea0003800000 */
.L_x_114:
[----:B------:R-:W-:Y:S01]  /*6bd0*/  ISETP.NE.AND P0, PT, R74, RZ, PT ;  /* 0x000000ff4a00720c */ /* 0x000fe20003f05270 */
[----:B------:R-:W-:Y:S11]  /*6be0*/  HFMA2 R27, -RZ, RZ, 0, 5.9604644775390625e-08 ;  /* 0x00000001ff1b7431 */ /* 0x000ff600000001ff */
[----:B------:R-:W-:Y:S01]  /*6bf0*/  @!UPT UIADD3 URZ, UPT, UPT, URZ, URZ, URZ ;  /* 0x000000fffffff290 */ /* 0x000fe2000fffe0ff */
[----:B------:R2:W1:Y:S04]  /*6c00*/  @P0 LDS.128 R44, [R68] ;  /* 0x00000000442c0984 */ /* 0x0004680000000c00 */
[----:B------:R2:W1:Y:S04]  /*6c10*/  @P0 LDS.128 R40, [R67+0x10] ;  /* 0x0000100043280984 */ /* 0x0004680000000c00 */
[----:B------:R2:W1:Y:S04]  /*6c20*/  @P0 LDS.128 R32, [R66+0x20] ;  /* 0x0000200042200984 */ /* 0x0004680000000c00 */
[----:B------:R2:W1:Y:S02]  /*6c30*/  @P0 LDS.128 R36, [R62+0x30] ;  /* 0x000030003e240984 */ /* 0x0004640000000c00 */
.L_x_113:
[----:B------:R-:W-:Y:S05]  /*6c40*/  BSYNC B1 ;  /* 0x0000000000017941 */ /* 0x000fea0003800000 */
.L_x_112:
[----:B-1----:R-:W-:Y:S04]  /*6c50*/  SHF.R.U32.HI R2, RZ, 0x15, R25 ;  /* 0x00000015ff027819 */ /* 0x002fe80000011619 */
[----:B------:R-:W-:Y:S01]  /*6c60*/  LOP3.LUT P0, RZ, R2, 0x3, R57, 0x48, !PT ;  /* 0x0000000302ff7812 */ /* 0x000fe20007804839 */
[----:B------:R-:W-:Y:S01]  /*6c70*/  @!UPT UIADD3 URZ, UPT, UPT, URZ, URZ, URZ ;  /* 0x000000fffffff290 */ /* 0x000fe2000fffe0ff */
[----:B---3--:R-:W-:Y:S11]  /*6c80*/  @P2 BRA `(.L_x_117) ;  /* 0x0000000000082947 */ /* 0x008ff60003800000 */
[----:B------:R-:W1:Y:S02]  /*6c90*/  SYNCS.PHASECHK.TRANS64.TRYWAIT P1, [R72+URZ+0xb0], R0 ;  /* 0x0000b000480075a7 */ /* 0x000e6400080211ff */
[----:B-1----:R-:W-:Y:S05]  /*6ca0*/  @!P1 BRA `(.L_x_118) ;  /* 0x0000003000a89947 */ /* 0x002fea0003800000 */
.L_x_117:
[----:B------:R-:W-:Y:S05]  /*6cb0*/  @!P0 BRA `(.L_x_119) ;  /* 0x0000000000408947 */ /* 0x000fea0003800000 */
[----:B------:R-:W3:Y:S01]  /*6cc0*/  LDCU.64 UR8, c[0x4][0x70] ;  /* 0x01000e00ff0877ac */ /* 0x000ee20008000a00 */
[----:B------:R-:W-:Y:S01]  /*6cd0*/  MOV R3, 0x0 ;  /* 0x0000000000037802 */ /* 0x000fe20000000f00 */
[----:B------:R-:W-:Y:S02]  /*6ce0*/  HFMA2 R12, -RZ, RZ, 0, 5.9604644775390625e-08 ;  /* 0x00000001ff0c7431 */ /* 0x000fe400000001ff */
[----:B------:R-:W-:Y:S02]  /*6cf0*/  IMAD.MOV.U32 R8, RZ, RZ, 0x192 ;  /* 0x00000192ff087424 */ /* 0x000fe400078e00ff */
[----:B------:R-:W-:Y:S01]  /*6d00*/  IMAD.MOV.U32 R13, RZ, RZ, RZ ;  /* 0x000000ffff0d7224 */ /* 0x000fe200078e00ff */
[----:B------:R-:W5:Y:S01]  /*6d10*/  LDCU.64 UR6, c[0x4][0x78] ;  /* 0x01000f00ff0677ac */ /* 0x000f620008000a00 */
[----:B------:R-:W1:Y:S01]  /*6d20*/  LDC.64 R2, c[0x4][R3] ;  /* 0x0100000003027b82 */ /* 0x000e620000000a00 */
[----:B------:R-:W2:Y:S01]  /*6d30*/  LDCU.64 UR4, c[0x4][0x10] ;  /* 0x01000200ff0477ac */ /* 0x000ea20008000a00 */
[----:B---3--:R-:W-:Y:S01]  /*6d40*/  MOV R5, UR9 ;  /* 0x0000000900057c02 */ /* 0x008fe20008000f00 */
[----:B------:R-:W-:Y:S01]  /*6d50*/  IMAD.U32 R4, RZ, RZ, UR8 ;  /* 0x00000008ff047e24 */ /* 0x000fe2000f8e00ff */
[----:B-----5:R-:W-:Y:S01]  /*6d60*/  MOV R7, UR7 ;  /* 0x0000000700077c02 */ /* 0x020fe20008000f00 */
[----:B------:R-:W-:Y:S01]  /*6d70*/  IMAD.U32 R6, RZ, RZ, UR6 ;  /* 0x00000006ff067e24 */ /* 0x000fe2000f8e00ff */
[----:B--2---:R-:W-:Y:S01]  /*6d80*/  MOV R11, UR5 ;  /* 0x00000005000b7c02 */ /* 0x004fe20008000f00 */
[----:B------:R-:W-:Y:S02]  /*6d90*/  IMAD.U32 R10, RZ, RZ, UR4 ;  /* 0x00000004ff0a7e24 */ /* 0x000fe4000f8e00ff */
[----:B------:R-:W-:Y:S07]  /*6da0*/  LEPC R20, `(.L_x_119) ;  /* 0x000000001014794e */ /* 0x000fee0000000000 */
[----:B-1--4-:R-:W-:Y:S05]  /*6db0*/  CALL.ABS.NOINC R2 ;  /* 0x0000000002007343 */ /* 0x012fea0003c00000 */
.L_x_119:
[----:B------:R-:W-:Y:S01]  /*6dc0*/  LOP3.LUT R20, R44, 0xffffe000, RZ, 0xc0, !PT ;  /* 0xffffe0002c147812 */ /* 0x000fe200078ec0ff */
[----:B------:R-:W-:Y:S05]  /*6dd0*/  WARPSYNC.ALL ;  /* 0x0000000000007948 */ /* 0x000fea0003800000 */
[----:B------:R-:W-:Y:S01]  /*6de0*/  R2UR UR4, R25 ;  /* 0x00000000190472ca */ /* 0x000fe200000e0000 */
[----:B------:R-:W-:Y:S01]  /*6df0*/  BSSY.RECONVERGENT B0, `(.L_x_120) ;  /* 0x0000058000007945 */ /* 0x000fe20003800200 */
[----:B------:R-:W-:Y:S11]  /*6e00*/  ISETP.NE.AND P0, PT, R70, RZ, PT ;  /* 0x000000ff4600720c */ /* 0x000ff60003f05270 */
[----:B------:R-:W1:Y:S02]  /*6e10*/  LDTM.x16 R4, tmem[UR4] ;  /* 0x00000004000479ee */ /* 0x000e640008240000 */
[C---:B-1--4-:R-:W-:Y:S01]  /*6e20*/  FMUL R0, R24.reuse, R4 ;  /* 0x0000000418007220 */ /* 0x052fe20000400000 */
[C---:B------:R-:W-:Y:S01]  /*6e30*/  FMUL R2, R24.reuse, R5 ;  /* 0x0000000518027220 */ /* 0x040fe20000400000 */
[C---:B------:R-:W-:Y:S01]  /*6e40*/  FMUL R4, R24.reuse, R8 ;  /* 0x0000000818047220 */ /* 0x040fe20000400000 */
[C---:B------:R-:W-:Y:S01]  /*6e50*/  FMUL R5, R24.reuse, R9 ;  /* 0x0000000918057220 */ /* 0x040fe20000400000 */
[C---:B------:R-:W-:Y:S01]  /*6e60*/  FMUL R8, R24.reuse, R12 ;  /* 0x0000000c18087220 */ /* 0x040fe20000400000 */
[C---:B------:R-:W-:Y:S01]  /*6e70*/  FMUL R9, R24.reuse, R13 ;  /* 0x0000000d18097220 */ /* 0x040fe20000400000 */
[C---:B------:R-:W-:Y:S01]  /*6e80*/  FMUL R12, R24.reuse, R16 ;  /* 0x00000010180c7220 */ /* 0x040fe20000400000 */
[----:B------:R-:W-:Y:S01]  /*6e90*/  LOP3.LUT R16, R45, 0xffffe000, RZ, 0xc0, !PT ;  /* 0xffffe0002d107812 */ /* 0x000fe200078ec0ff */
[----:B------:R-:W-:Y:S01]  /*6ea0*/  FMUL R13, R24, R17 ;  /* 0x00000011180d7220 */ /* 0x000fe20000400000 */
[----:B------:R-:W-:Y:S01]  /*6eb0*/  LOP3.LUT R17, R46, 0xffffe000, RZ, 0xc0, !PT ;  /* 0xffffe0002e117812 */ /* 0x000fe200078ec0ff */
[----:B------:R-:W-:Y:S01]  /*6ec0*/  FFMA R28, R26, R20, R0 ;  /* 0x000000141a1c7223 */ /* 0x000fe20000000000 */
[----:B------:R-:W-:Y:S01]  /*6ed0*/  LOP3.LUT R0, R47, 0xffffe000, RZ, 0xc0, !PT ;  /* 0xffffe0002f007812 */ /* 0x000fe200078ec0ff */
[C---:B------:R-:W-:Y:S01]  /*6ee0*/  FMUL R3, R24.reuse, R6 ;  /* 0x0000000618037220 */ /* 0x040fe20000400000 */
[C---:B------:R-:W-:Y:S01]  /*6ef0*/  FMUL R6, R24.reuse, R10 ;  /* 0x0000000a18067220 */ /* 0x040fe20000400000 */
[C---:B------:R-:W-:Y:S01]  /*6f00*/  FMUL R7, R24.reuse, R7 ;  /* 0x0000000718077220 */ /* 0x040fe20000400000 */
[----:B------:R-:W-:Y:S01]  /*6f10*/  F2FP.TF32.F32.PACK_B R28, R28 ;  /* 0x0000001cff1c723e */ /* 0x000fe200024050ff */
[C---:B------:R-:W-:Y:S01]  /*6f20*/  FMUL R10, R24.reuse, R14 ;  /* 0x0000000e180a7220 */ /* 0x040fe20000400000 */
[----:B------:R-:W-:Y:S01]  /*6f30*/  FMUL R14, R24, R18 ;  /* 0x00000012180e7220 */ /* 0x000fe20000400000 */
[----:B------:R-:W-:Y:S01]  /*6f40*/  LOP3.LUT R18, R40, 0xffffe000, RZ, 0xc0, !PT ;  /* 0xffffe00028127812 */ /* 0x000fe200078ec0ff */
[C---:B------:R-:W-:Y:S01]  /*6f50*/  FFMA R29, R26.reuse, R16, R2 ;  /* 0x000000101a1d7223 */ /* 0x040fe20000000002 */
[----:B------:R-:W-:Y:S01]  /*6f60*/  LOP3.LUT R2, R41, 0xffffe000, RZ, 0xc0, !PT ;  /* 0xffffe00029027812 */ /* 0x000fe200078ec0ff */
[C---:B------:R-:W-:Y:S01]  /*6f70*/  FFMA R30, R26.reuse, R17, R3 ;  /* 0x000000111a1e7223 */ /* 0x040fe20000000003 */
[----:B------:R-:W-:Y:S01]  /*6f80*/  LOP3.LUT R3, R43, 0xffffe000, RZ, 0xc0, !PT ;  /* 0xffffe0002b037812 */ /* 0x000fe200078ec0ff */
[----:B------:R-:W-:Y:S01]  /*6f90*/  FFMA R31, R26, R0, R7 ;  /* 0x000000001a1f7223 */ /* 0x000fe20000000007 */
[----:B------:R-:W-:Y:S01]  /*6fa0*/  LOP3.LUT R0, R42, 0xffffe000, RZ, 0xc0, !PT ;  /* 0xffffe0002a007812 */ /* 0x000fe200078ec0ff */
[C---:B------:R-:W-:Y:S01]  /*6fb0*/  FFMA R4, R26.reuse, R18, R4 ;  /* 0x000000121a047223 */ /* 0x040fe20000000004 */
[----:B------:R-:W-:Y:S01]  /*6fc0*/  F2FP.TF32.F32.PACK_B R29, R29 ;  /* 0x0000001dff1d723e */ /* 0x000fe200024050ff */
[----:B------:R-:W-:Y:S01]  /*6fd0*/  FFMA R5, R26, R2, R5 ;  /* 0x000000021a057223 */ /* 0x000fe20000000005 */
[----:B------:R-:W-:Y:S01]  /*6fe0*/  FMUL R11, R24, R11 ;  /* 0x0000000b180b7220 */ /* 0x000fe20000400000 */
[----:B------:R-:W-:Y:S01]  /*6ff0*/  F2FP.TF32.F32.PACK_B R30, R30 ;  /* 0x0000001eff1e723e */ /* 0x000fe200024050ff */
[C---:B------:R-:W-:Y:S01]  /*7000*/  FFMA R6, R26.reuse, R0, R6 ;  /* 0x000000001a067223 */ /* 0x040fe20000000006 */
[----:B------:R-:W-:Y:S01]  /*7010*/  F2FP.TF32.F32.PACK_B R31, R31 ;  /* 0x0000001fff1f723e */ /* 0x000fe200024050ff */
[----:B------:R-:W-:Y:S01]  /*7020*/  FFMA R7, R26, R3, R11 ;  /* 0x000000031a077223 */ /* 0x000fe2000000000b */
[----:B------:R-:W-:Y:S01]  /*7030*/  LOP3.LUT R2, R32, 0xffffe000, RZ, 0xc0, !PT ;  /* 0xffffe00020027812 */ /* 0x000fe200078ec0ff */
[----:B------:R-:W-:Y:S01]  /*7040*/  FMUL R15, R24, R15 ;  /* 0x0000000f180f7220 */ /* 0x000fe20000400000 */
[----:B------:R-:W-:Y:S01]  /*7050*/  LOP3.LUT R16, R33, 0xffffe000, RZ, 0xc0, !PT ;  /* 0xffffe00021107812 */ /* 0x000fe200078ec0ff */
[----:B------:R1:W-:Y:S01]  /*7060*/  STS.128 [R68], R28 ;  /* 0x0000001c44007388 */ /* 0x0003e20000000c00 */
[----:B------:R-:W-:Y:S01]  /*7070*/  LOP3.LUT R0, R34, 0xffffe000, RZ, 0xc0, !PT ;  /* 0xffffe00022007812 */ /* 0x000fe200078ec0ff */
[C---:B------:R-:W-:Y:S01]  /*7080*/  FFMA R8, R26.reuse, R2, R8 ;  /* 0x000000021a087223 */ /* 0x040fe20000000008 */
[----:B------:R-:W-:Y:S01]  /*7090*/  LOP3.LUT R2, R35, 0xffffe000, RZ, 0xc0, !PT ;  /* 0xffffe00023027812 */ /* 0x000fe200078ec0ff */
[C---:B------:R-:W-:Y:S01]  /*70a0*/  FFMA R9, R26.reuse, R16, R9 ;  /* 0x000000101a097223 */ /* 0x040fe20000000009 */
[----:B------:R-:W-:Y:S01]  /*70b0*/  F2FP.TF32.F32.PACK_B R4, R4 ;  /* 0x00000004ff04723e */ /* 0x000fe200024050ff */
[C---:B------:R-:W-:Y:S01]  /*70c0*/  FFMA R10, R26.reuse, R0, R10 ;  /* 0x000000001a0a7223 */ /* 0x040fe2000000000a */
[----:B------:R-:W-:Y:S01]  /*70d0*/  F2FP.TF32.F32.PACK_B R5, R5 ;  /* 0x00000005ff05723e */ /* 0x000fe200024050ff */
[----:B------:R-:W-:Y:S01]  /*70e0*/  FFMA R11, R26, R2, R15 ;  /* 0x000000021a0b7223 */ /* 0x000fe2000000000f */
[----:B------:R-:W-:Y:S01]  /*70f0*/  F2FP.TF32.F32.PACK_B R6, R6 ;  /* 0x00000006ff06723e */ /* 0x000fe200024050ff */
[----:B------:R-:W-:Y:S01]  /*7100*/  FMUL R19, R24, R19 ;  /* 0x0000001318137220 */ /* 0x000fe20000400000 */
[----:B------:R-:W-:Y:S02]  /*7110*/  F2FP.TF32.F32.PACK_B R7, R7 ;  /* 0x00000007ff07723e */ /* 0x000fe400024050ff */
[----:B------:R-:W-:Y:S02]  /*7120*/  LOP3.LUT R3, R36, 0xffffe000, RZ, 0xc0, !PT ;  /* 0xffffe00024037812 */ /* 0x000fe400078ec0ff */
[----:B------:R-:W-:Y:S01]  /*7130*/  LOP3.LUT R0, R37, 0xffffe000, RZ, 0xc0, !PT ;  /* 0xffffe00025007812 */ /* 0x000fe200078ec0ff */
[----:B------:R1:W-:Y:S01]  /*7140*/  STS.128 [R67+0x10], R4 ;  /* 0x0000100443007388 */ /* 0x0003e20000000c00 */
        /* <DEDUP_REMOVED lines=8> */
[----:B------:R-:W-:Y:S02]  /*71d0*/  F2FP.TF32.F32.PACK_B R10, R10 ;  /* 0x0000000aff0a723e */ /* 0x000fe400024050ff */
[----:B------:R-:W-:Y:S02]  /*71e0*/  F2FP.TF32.F32.PACK_B R11, R11 ;  /* 0x0000000bff0b723e */ /* 0x000fe400024050ff */
[----:B------:R-:W-:Y:S02]  /*71f0*/  F2FP.TF32.F32.PACK_B R12, R12 ;  /* 0x0000000cff0c723e */ /* 0x000fe400024050ff */
[----:B------:R-:W-:Y:S01]  /*7200*/  F2FP.TF32.F32.PACK_B R13, R13 ;  /* 0x0000000dff0d723e */ /* 0x000fe200024050ff */
[----:B------:R1:W-:Y:S01]  /*7210*/  STS.128 [R66+0x20], R8 ;  /* 0x0000200842007388 */ /* 0x0003e20000000c00 */
[----:B------:R-:W-:Y:S02]  /*7220*/  F2FP.TF32.F32.PACK_B R14, R14 ;  /* 0x0000000eff0e723e */ /* 0x000fe400024050ff */
[----:B------:R-:W-:Y:S05]  /*7230*/  F2FP.TF32.F32.PACK_B R15, R15 ;  /* 0x0000000fff0f723e */ /* 0x000fea00024050ff */
[----:B------:R1:W-:Y:S01]  /*7240*/  STS.128 [R62+0x30], R12 ;  /* 0x0000300c3e007388 */ /* 0x0003e20000000c00 */
[----:B------:R-:W-:Y:S01]  /*7250*/  @!PT LDS RZ, [RZ] ;  /* 0x00000000fffff984 */ /* 0x000fe20000000800 */
[----:B------:R-:W-:Y:S01]  /*7260*/  @!PT LDS RZ, [RZ] ;  /* 0x00000000fffff984 */ /* 0x000fe20000000800 */
[----:B------:R-:W-:Y:S01]  /*7270*/  @!PT LDS RZ, [RZ] ;  /* 0x00000000fffff984 */ /* 0x000fe20000000800 */
[----:B------:R-:W-:Y:S01]  /*7280*/  @!PT LDS RZ, [RZ] ;  /* 0x00000000fffff984 */ /* 0x000fe20000000800 */
[----:B------:R3:W-:Y:S07]  /*7290*/  MEMBAR.ALL.CTA ;  /* 0x0000000000007992 */ /* 0x0007ee0000008000 */
[----:B---3--:R-:W3:Y:S02]  /*72a0*/  FENCE.VIEW.ASYNC.S ;  /* 0x00000000000073c6 */ /* 0x008ee40000000000 */
[----:B---3--:R-:W-:Y:S06]  /*72b0*/  BAR.SYNC.DEFER_BLOCKING 0x1, 0x80 ;  /* 0x0042000000007b1d */ /* 0x008fec0000010000 */
[----:B------:R-:W-:Y:S05]  /*72c0*/  @P0 BRA `(.L_x_121) ;  /* 0x0000000000280947 */ /* 0x000fea0003800000 */
[----:B------:R-:W3:Y:S01]  /*72d0*/  LDCU.64 UR6, c[0x0][0x348] ;  /* 0x00006900ff0677ac */ /* 0x000ee20008000a00 */
[----:B------:R-:W-:Y:S01]  /*72e0*/  UIADD3 UR4, UPT, UPT, UR44, 0x200, URZ ;  /* 0x000002002c047890 */ /* 0x000fe2000fffe0ff */
[----:B------:R-:W-:Y:S05]  /*72f0*/  UMOV UR51, UR36 ;  /* 0x0000002400337c82 */ /* 0x000fea0008000000 */
[----:B------:R-:W-:Y:S04]  /*7300*/  MOV R59, UR4 ;  /* 0x00000004003b7c02 */ /* 0x000fe80008000f00 */
[----:B------:R-:W-:Y:S01]  /*7310*/  R2UR UR48, R59 ;  /* 0x000000003b3072ca */ /* 0x000fe200000e0000 */
[----:B---3--:R-:W-:Y:S04]  /*7320*/  UIADD3 UR4, UP0, UPT, UR6, 0x680, URZ ;  /* 0x0000068006047890 */ /* 0x008fe8000ff1e0ff */
[----:B------:R-:W-:Y:S09]  /*7330*/  UIADD3.X UR5, UPT, UPT, URZ, UR7, URZ, UP0, !UPT ;  /* 0x00000007ff057290 */ /* 0x000ff200087fe4ff */
[----:B------:R3:W-:Y:S01]  /*7340*/  UTMASTG.3D [UR48], [UR4] ;  /* 0x00000030040073b5 */ /* 0x0007e20008010000 */
[----:B------:R0:W-:Y:S01]  /*7350*/  UTMACMDFLUSH ;  /* 0x00000000000079b7 */ /* 0x0001e20000000000 */
[----:B---3--:R-:W-:Y:S04]  /*7360*/  DEPBAR.LE SB0, 0x1 ;  /* 0x000080400000791a */ /* 0x008fe80000000000 */
.L_x_121:
[----:B------:R-:W-:Y:S05]  /*7370*/  BSYNC.RECONVERGENT B0 ;  /* 0x0000000000007941 */ /* 0x000fea0003800200 */
.L_x_120:
[----:B------:R-:W-:Y:S01]  /*7380*/  BAR.SYNC.DEFER_BLOCKING 0x1, 0x80 ;  /* 0x0042000000007b1d */ /* 0x000fe20000010000 */
[----:B------:R-:W-:Y:S01]  /*7390*/  ISETP.NE.AND P1, PT, R71, RZ, PT ;  /* 0x000000ff4700720c */ /* 0x000fe20003f25270 */
[----:B------:R-:W-:Y:S01]  /*73a0*/  UISETP.NE.AND UP0, UPT, UR47, URZ, UPT ;  /* 0x000000ff2f00728c */ /* 0x000fe2000bf05270 */
[----:B------:R-:W-:Y:S11]  /*73b0*/  LEA R2, R27, UR44, 0x3 ;  /* 0x0000002c1b027c11 */ /* 0x000ff6000f8e18ff */
[----:B------:R-:W-:Y:S01]  /*73c0*/  @P1 SHF.L.U32 R3, R65, 0x1f, RZ ;  /* 0x0000001f41031819 */ /* 0x000fe200000006ff */
[----:B------:R-:W-:Y:S06]  /*73d0*/  BRA.U !UP0, `(.L_x_122) ;  /* 0x0000000108247547 */ /* 0x000fec000b800000 */
[----:B-1----:R-:W-:Y:S01]  /*73e0*/  IMAD.U32 R4, RZ, RZ, UR46 ;  /* 0x0000002eff047e24 */ /* 0x002fe2000f8e00ff */
[----:B------:R-:W-:Y:S01]  /*73f0*/  MOV R0, UR52 ;  /* 0x0000003400007c02 */ /* 0x000fe20008000f00 */
[----:B------:R-:W-:Y:S03]  /*7400*/  UIADD3 UR4, UPT, UPT, UR46, 0x1, URZ ;  /* 0x000000012e047890 */ /* 0x000fe6000fffe0ff */
[----:B------:R-:W-:Y:S01]  /*7410*/  @P1 LEA R4, R4, UR44, 0x3 ;  /* 0x0000002c04041c11 */ /* 0x000fe2000f8e18ff */
[----:B------:R-:W-:Y:S04]  /*7420*/  UISETP.NE.AND UP0, UPT, UR4, 0x4, UPT ;  /* 0x000000040400788c */ /* 0x000fe8000bf05270 */
[----:B------:R-:W-:Y:S01]  /*7430*/  @P1 VIADD R4, R4, 0x60 ;  /* 0x0000006004041836 */ /* 0x000fe20000000000 */
[----:B------:R-:W-:Y:S04]  /*7440*/  USEL UR46, UR4, URZ, UP0 ;  /* 0x000000ff042e7287 */ /* 0x000fe80008000000 */
[----:B------:R-:W-:Y:S04]  /*7450*/  @P1 PRMT R0, R0, 0x654, R4 ;  /* 0x0000065400001816 */ /* 0x000fe80000000004 */
[----:B------:R3:W-:Y:S04]  /*7460*/  @P1 SYNCS.ARRIVE.TRANS64.RED.A1T0 RZ, [R0+URZ], RZ ;  /* 0x000000ff00ff19a7 */ /* 0x0007e800081004ff */
.L_x_122:
[----:B------:R-:W4:Y:S01]  /*7470*/  @P1 SYNCS.PHASECHK.TRANS64.TRYWAIT P0, [R2+URZ+0x40], R3 ;  /* 0x00004003020015a7 */ /* 0x000f2200080011ff */
[----:B------:R-:W-:Y:S01]  /*7480*/  BSSY B1, `(.L_x_123) ;  /* 0x0000016000017945 */ /* 0x000fe20003800000 */
[----:B----4-:R-:W-:Y:S03]  /*7490*/  @P1 SEL R73, RZ, 0x1, !P0 ;  /* 0x00000001ff491807 */ /* 0x010fe60004000000 */
[----:B------:R-:W-:Y:S05]  /*74a0*/  @!P1 BRA `(.L_x_124) ;  /* 0x00000000004c9947 */ /* 0x000fea0003800000 */
[----:B------:R-:W-:Y:S01]  /*74b0*/  ISETP.NE.AND P0, PT, R73, RZ, PT ;  /* 0x000000ff4900720c */ /* 0x000fe20003f05270 */
[----:B------:R-:W-:Y:S01]  /*74c0*/  BSSY B0, `(.L_x_125) ;  /* 0x000000b000007945 */ /* 0x000fe20003800000 */
[----:B------:R-:W-:Y:S11]  /*74d0*/  ISETP.NE.AND P1, PT, R74, RZ, PT ;  /* 0x000000ff4a00720c */ /* 0x000ff60003f25270 */
[----:B------:R-:W-:Y:S02]  /*74e0*/  @!UPT UIADD3 URZ, UPT, UPT, URZ, URZ, URZ ;  /* 0x000000fffffff290 */ /* 0x000fe4000fffe0ff */
[C---:B-1----:R-:W-:Y:S01]  /*74f0*/  @P1 IMAD R6, R27.reuse, 0x2000, R68 ;  /* 0x000020001b061824 */ /* 0x042fe200078e0244 */
[C---:B------:R-:W-:Y:S01]  /*7500*/  @P1 LEA R4, R27.reuse, R66, 0xd ;  /* 0x000000421b041211 */ /* 0x040fe200078e68ff */
[C---:B------:R-:W-:Y:S02]  /*7510*/  @P1 IMAD R5, R27.reuse, 0x2000, R67 ;  /* 0x000020001b051824 */ /* 0x040fe400078e0243 */
[----:B------:R-:W-:Y:S01]  /*7520*/  @P1 IMAD R3, R27, 0x2000, R62 ;  /* 0x000020001b031824 */ /* 0x000fe200078e023e */
[----:B------:R-:W-:Y:S06]  /*7530*/  @P0 BRA `(.L_x_126) ;  /* 0x00000000000c0947 */ /* 0x000fec0003800000 */
[----:B---3--:R-:W-:Y:S04]  /*7540*/  SHF.L.U32 R0, R65, 0x1f, RZ ;  /* 0x0000001f41007819 */ /* 0x008fe800000006ff */
[----:B------:R-:W1:Y:S02]  /*7550*/  SYNCS.PHASECHK.TRANS64.TRYWAIT P0, [R2+URZ+0x40], R0 ;  /* 0x00004000020075a7 */ /* 0x000e6400080011ff */
[----:B-1----:R-:W-:Y:S05]  /*7560*/  @!P0 BRA `(.L_x_127) ;  /* 0x00000028008c8947 */ /* 0x002fea0003800000 */
.L_x_126:
[----:B------:R-:W-:Y:S05]  /*7570*/  BSYNC B0 ;  /* 0x0000000000007941 */ /* 0x000fea0003800000 */
.L_x_125:
[----:B------:R-:W-:Y:S02]  /*7580*/  ISETP.NE.AND P0, PT, R74, RZ, PT ;  /* 0x000000ff4a00720c */ /* 0x000fe40003f05270 */
[----:B------:R-:W-:Y:S11]  /*7590*/  IADD3 R27, PT, PT, R27, 0x1, RZ ;  /* 0x000000011b1b7810 */ /* 0x000ff60007ffe0ff */
[----:B------:R4:W1:Y:S04]  /*75a0*/  @P0 LDS.128 R44, [R6] ;  /* 0x00000000062c0984 */ /* 0x0008680000000c00 */
[----:B------:R4:W1:Y:S04]  /*75b0*/  @P0 LDS.128 R40, [R5+0x10] ;  /* 0x0000100005280984 */ /* 0x0008680000000c00 */
[----:B------:R4:W1:Y:S04]  /*75c0*/  @P0 LDS.128 R32, [R4+0x20] ;  /* 0x0000200004200984 */ /* 0x0008680000000c00 */
[----:B------:R4:W1:Y:S02]  /*75d0*/  @P0 LDS.128 R36, [R3+0x30] ;  /* 0x0000300003240984 */ /* 0x0008640000000c00 */
.L_x_124:
[----:B------:R-:W-:Y:S05]  /*75e0*/  BSYNC B1 ;  /* 0x0000000000017941 */ /* 0x000fea0003800000 */
.L_x_123:
[----:B-1-3--:R-:W-:Y:S05]  /*75f0*/  VIADD R0, R25, 0x10 ;  /* 0x0000001019007836 */ /* 0x00afea0000000000 */
[----:B------:R-:W-:Y:S04]  /*7600*/  SHF.R.U32.HI R0, RZ, 0x15, R0 ;  /* 0x00000015ff007819 */ /* 0x000fe80000011600 */
[----:B------:R-:W-:Y:S11]  /*7610*/  LOP3.LUT P0, RZ, R0, 0x3, R57, 0x48, !PT ;  /* 0x0000000300ff7812 */ /* 0x000ff60007804839 */
[----:B------:R-:W-:Y:S02]  /*7620*/  @!UPT UIADD3 URZ, UPT, UPT, URZ, URZ, URZ ;  /* 0x000000fffffff290 */ /* 0x000fe4000fffe0ff */
[----:B------:R-:W-:Y:S05]  /*7630*/  @!P0 BRA `(.L_x_128) ;  /* 0x0000000000408947 */ /* 0x000fea0003800000 */
[----:B------:R-:W1:Y:S01]  /*7640*/  LDCU.64 UR8, c[0x4][0x70] ;  /* 0x01000e00ff0877ac */ /* 0x000e620008000a00 */
[----:B----4-:R-:W-:Y:S01]  /*7650*/  MOV R3, 0x0 ;  /* 0x0000000000037802 */ /* 0x010fe20000000f00 */
[----:B------:R-:W-:Y:S02]  /*7660*/  HFMA2 R12, -RZ, RZ, 0, 5.9604644775390625e-08 ;  /* 0x00000001ff0c7431 */ /* 0x000fe400000001ff */
[----:B------:R-:W-:Y:S02]  /*7670*/  IMAD.MOV.U32 R8, RZ, RZ, 0x192 ;  /* 0x00000192ff087424 */ /* 0x000fe400078e00ff */
[----:B------:R-:W-:Y:S01]  /*7680*/  IMAD.MOV.U32 R13, RZ, RZ, RZ ;  /* 0x000000ffff0d7224 */ /* 0x000fe200078e00ff */
[----:B------:R-:W3:Y:S01]  /*7690*/  LDCU.64 UR6, c[0x4][0x78] ;  /* 0x01000f00ff0677ac */ /* 0x000ee20008000a00 */
[----:B------:R-:W4:Y:S01]  /*76a0*/  LDC.64 R2, c[0x4][R3] ;  /* 0x0100000003027b82 */ /* 0x000f220000000a00 */
[----:B------:R-:W5:Y:S01]  /*76b0*/  LDCU.64 UR4, c[0x4][0x10] ;  /* 0x01000200ff0477ac */ /* 0x000f620008000a00 */
[----:B-1----:R-:W-:Y:S01]  /*76c0*/  MOV R5, UR9 ;  /* 0x0000000900057c02 */ /* 0x002fe20008000f00 */
[----:B------:R-:W-:Y:S01]  /*76d0*/  IMAD.U32 R4, RZ, RZ, UR8 ;  /* 0x00000008ff047e24 */ /* 0x000fe2000f8e00ff */
[----:B---3--:R-:W-:Y:S01]  /*76e0*/  MOV R7, UR7 ;  /* 0x0000000700077c02 */ /* 0x008fe20008000f00 */
[----:B------:R-:W-:Y:S01]  /*76f0*/  IMAD.U32 R6, RZ, RZ, UR6 ;  /* 0x00000006ff067e24 */ /* 0x000fe2000f8e00ff */
[----:B-----5:R-:W-:Y:S01]  /*7700*/  MOV R11, UR5 ;  /* 0x00000005000b7c02 */ /* 0x020fe20008000f00 */
[----:B------:R-:W-:Y:S02]  /*7710*/  IMAD.U32 R10, RZ, RZ, UR4 ;  /* 0x00000004ff0a7e24 */ /* 0x000fe4000f8e00ff */
[----:B------:R-:W-:Y:S07]  /*7720*/  LEPC R20, `(.L_x_128) ;  /* 0x000000001014794e */ /* 0x000fee0000000000 */
[----:B--2-4-:R-:W-:Y:S05]  /*7730*/  CALL.ABS.NOINC R2 ;  /* 0x0000000002007343 */ /* 0x014fea0003c00000 */
.L_x_128:
[----:B------:R-:W-:Y:S01]  /*7740*/  ISETP.NE.AND P6, PT, R71, RZ, PT ;  /* 0x000000ff4700720c */ /* 0x000fe20003fc5270 */
[----:B------:R-:W-:Y:S05]  /*7750*/  WARPSYNC.ALL ;  /* 0x0000000000007948 */ /* 0x000fea0003800000 */
[----:B------:R-:W-:Y:S01]  /*7760*/  R2UR UR4, R25 ;  /* 0x00000000190472ca */ /* 0x000fe200000e0000 */
[----:B------:R-:W-:Y:S01]  /*7770*/  IMAD.U32 R0, RZ, RZ, UR46 ;  /* 0x0000002eff007e24 */ /* 0x000fe2000f8e00ff */
[----:B------:R-:W-:Y:S01]  /*7780*/  LOP3.LUT R20, R44, 0xffffe000, RZ, 0xc0, !PT ;  /* 0xffffe0002c147812 */ /* 0x000fe200078ec0ff */
[----:B------:R-:W-:Y:S01]  /*7790*/  IMAD.U32 R21, RZ, RZ, UR52 ;  /* 0x00000034ff157e24 */ /* 0x000fe2000f8e00ff */
[----:B------:R-:W-:Y:S01]  /*77a0*/  ISETP.NE.AND P0, PT, R70, RZ, PT ;  /* 0x000000ff4600720c */ /* 0x000fe20003f05270 */
[----:B------:R-:W-:Y:S02]  /*77b0*/  BSSY.RECONVERGENT B0, `(.L_x_129) ;  /* 0x000005c000007945 */ /* 0x000fe40003800200 */
[----:B------:R-:W-:Y:S05]  /*77c0*/  @P6 LEA R0, R0, UR44, 0x3 ;  /* 0x0000002c00006c11 */ /* 0x000fea000f8e18ff */
[----:B------:R-:W-:Y:S01]  /*77d0*/  @P6 VIADD R0, R0, 0x60 ;  /* 0x0000006000006836 */ /* 0x000fe20000000000 */
[----:B----4-:R-:W1:Y:S04]  /*77e0*/  LDTM.x16 R4, tmem[UR4+0x10] ;  /* 0x00001004000479ee */ /* 0x010e680008240000 */
[----:B------:R-:W-:Y:S01]  /*77f0*/  @P6 PRMT R21, R21, 0x654, R0 ;  /* 0x0000065415156816 */ /* 0x000fe20000000000 */
[C---:B-1----:R-:W-:Y:S01]  /*7800*/  FMUL R0, R24.reuse, R4 ;  /* 0x0000000418007220 */ /* 0x042fe20000400000 */
[C---:B------:R-:W-:Y:S01]  /*7810*/  FMUL R4, R24.reuse, R8 ;  /* 0x0000000818047220 */ /* 0x040fe20000400000 */
[C---:B------:R-:W-:Y:S01]  /*7820*/  FMUL R8, R24.reuse, R12 ;  /* 0x0000000c18087220 */ /* 0x040fe20000400000 */
[C---:B------:R-:W-:Y:S01]  /*7830*/  FMUL R12, R24.reuse, R16 ;  /* 0x00000010180c7220 */ /* 0x040fe20000400000 */
[----:B------:R-:W-:Y:S01]  /*7840*/  LOP3.LUT R16, R45, 0xffffe000, RZ, 0xc0, !PT ;  /* 0xffffe0002d107812 */ /* 0x000fe200078ec0ff */
[C---:B------:R-:W-:Y:S01]  /*7850*/  FMUL R2, R24.reuse, R5 ;  /* 0x0000000518027220 */ /* 0x040fe20000400000 */
[C---:B------:R-:W-:Y:S01]  /*7860*/  FMUL R3, R24.reuse, R6 ;  /* 0x0000000618037220 */ /* 0x040fe20000400000 */
[----:B------:R-:W-:Y:S01]  /*7870*/  FMUL R5, R24, R9 ;  /* 0x0000000918057220 */ /* 0x000fe20000400000 */
[----:B------:R-:W-:Y:S01]  /*7880*/  FFMA R28, R26, R20, R0 ;  /* 0x000000141a1c7223 */ /* 0x000fe20000000000 */
[----:B------:R-:W-:Y:S01]  /*7890*/  LOP3.LUT R0, R46, 0xffffe000, RZ, 0xc0, !PT ;  /* 0xffffe0002e007812 */ /* 0x000fe200078ec0ff */
[C---:B------:R-:W-:Y:S01]  /*78a0*/  FMUL R6, R24.reuse, R10 ;  /* 0x0000000a18067220 */ /* 0x040fe20000400000 */
[C---:B------:R-:W-:Y:S01]  /*78b0*/  FMUL R9, R24.reuse, R13 ;  /* 0x0000000d18097220 */ /* 0x040fe20000400000 */
[C---:B------:R-:W-:Y:S01]  /*78c0*/  FMUL R10, R24.reuse, R14 ;  /* 0x0000000e180a7220 */ /* 0x040fe20000400000 */
[----:B------:R-:W-:Y:S01]  /*78d0*/  F2FP.TF32.F32.PACK_B R28, R28 ;  /* 0x0000001cff1c723e */ /* 0x000fe200024050ff */
[C---:B------:R-:W-:Y:S01]  /*78e0*/  FMUL R13, R24.reuse, R17 ;  /* 0x00000011180d7220 */ /* 0x040fe20000400000 */
[----:B------:R-:W-:Y:S01]  /*78f0*/  LOP3.LUT R17, R47, 0xffffe000, RZ, 0xc0, !PT ;  /* 0xffffe0002f117812 */ /* 0x000fe200078ec0ff */
[----:B------:R-:W-:Y:S01]  /*7900*/  FMUL R14, R24, R18 ;  /* 0x00000012180e7220 */ /* 0x000fe20000400000 */
[----:B------:R-:W-:Y:S01]  /*7910*/  LOP3.LUT R18, R40, 0xffffe000, RZ, 0xc0, !PT ;  /* 0xffffe00028127812 */ /* 0x000fe200078ec0ff */
[----:B------:R-:W-:Y:S01]  /*7920*/  FFMA R29, R26, R16, R2 ;  /* 0x000000101a1d7223 */ /* 0x000fe20000000002 */
[----:B------:R-:W-:Y:S01]  /*7930*/  LOP3.LUT R2, R41, 0xffffe000, RZ, 0xc0, !PT ;  /* 0xffffe00029027812 */ /* 0x000fe200078ec0ff */
[----:B------:R-:W-:Y:S01]  /*7940*/  FMUL R7, R24, R7 ;  /* 0x0000000718077220 */ /* 0x000fe20000400000 */
[----:B------:R-:W-:Y:S01]  /*7950*/  LOP3.LUT R16, R33, 0xffffe000, RZ, 0xc0, !PT ;  /* 0xffffe00021107812 */ /* 0x000fe200078ec0ff */
[----:B------:R-:W-:Y:S01]  /*7960*/  FFMA R30, R26, R0, R3 ;  /* 0x000000001a1e7223 */ /* 0x000fe20000000003 */
[----:B------:R-:W-:Y:S01]  /*7970*/  LOP3.LUT R0, R42, 0xffffe000, RZ, 0xc0, !PT ;  /* 0xffffe0002a007812 */ /* 0x000fe200078ec0ff */
[C---:B------:R-:W-:Y:S01]  /*7980*/  FFMA R31, R26.reuse, R17, R7 ;  /* 0x000000111a1f7223 */ /* 0x040fe20000000007 */
[----:B------:R-:W-:Y:S01]  /*7990*/  F2FP.TF32.F32.PACK_B R29, R29 ;  /* 0x0000001dff1d723e */ /* 0x000fe200024050ff */
[C---:B------:R-:W-:Y:S01]  /*79a0*/  FFMA R4, R26.reuse, R18, R4 ;  /* 0x000000121a047223 */ /* 0x040fe20000000004 */
[----:B------:R-:W-:Y:S01]  /*79b0*/  F2FP.TF32.F32.PACK_B R30, R30 ;  /* 0x0000001eff1e723e */ /* 0x000fe200024050ff */
[----:B------:R-:W-:Y:S01]  /*79c0*/  FFMA R5, R26, R2, R5 ;  /* 0x000000021a057223 */ /* 0x000fe20000000005 */
[----:B------:R-:W-:Y:S01]  /*79d0*/  LOP3.LUT R2, R43, 0xffffe000, RZ, 0xc0, !PT ;  /* 0xffffe0002b027812 */ /* 0x000fe200078ec0ff */
[----:B------:R-:W-:Y:S01]  /*79e0*/  FMUL R11, R24, R11 ;  /* 0x0000000b180b7220 */ /* 0x000fe20000400000 */
[----:B------:R-:W-:Y:S01]  /*79f0*/  F2FP.TF32.F32.PACK_B R31, R31 ;  /* 0x0000001fff1f723e */ /* 0x000fe200024050ff */
[----:B------:R-:W-:Y:S01]  /*7a00*/  FFMA R6, R26, R0, R6 ;  /* 0x000000001a067223 */ /* 0x000fe20000000006 */
[----:B------:R-:W-:Y:S01]  /*7a10*/  LOP3.LUT R3, R32, 0xffffe000, RZ, 0xc0, !PT ;  /* 0xffffe00020037812 */ /* 0x000fe200078ec0ff */
[----:B------:R-:W-:Y:S01]  /*7a20*/  FFMA R7, R26, R2, R11 ;  /* 0x000000021a077223 */ /* 0x000fe2000000000b */
[----:B------:R-:W-:Y:S01]  /*7a30*/  F2FP.TF32.F32.PACK_B R4, R4 ;  /* 0x00000004ff04723e */ /* 0x000fe200024050ff */
[----:B------:R1:W-:Y:S01]  /*7a40*/  STS.128 [R68+0x2000], R28 ;  /* 0x0020001c44007388 */ /* 0x0003e20000000c00 */
[----:B------:R-:W-:Y:S01]  /*7a50*/  LOP3.LUT R0, R34, 0xffffe000, RZ, 0xc0, !PT ;  /* 0xffffe00022007812 */ /* 0x000fe200078ec0ff */
[----:B------:R-:W-:Y:S01]  /*7a60*/  FMUL R15, R24, R15 ;  /* 0x0000000f180f7220 */ /* 0x000fe20000400000 */
[----:B------:R-:W-:Y:S01]  /*7a70*/  LOP3.LUT R2, R35, 0xffffe000, RZ, 0xc0, !PT ;  /* 0xffffe00023027812 */ /* 0x000fe200078ec0ff */
[C---:B------:R-:W-:Y:S01]  /*7a80*/  FFMA R8, R26.reuse, R3, R8 ;  /* 0x000000031a087223 */ /* 0x040fe20000000008 */
[----:B------:R-:W-:Y:S01]  /*7a90*/  F2FP.TF32.F32.PACK_B R5, R5 ;  /* 0x00000005ff05723e */ /* 0x000fe200024050ff */
[C---:B------:R-:W-:Y:S01]  /*7aa0*/  FFMA R9, R26.reuse, R16, R9 ;  /* 0x000000101a097223 */ /* 0x040fe20000000009 */
[----:B------:R-:W-:Y:S01]  /*7ab0*/  F2FP.TF32.F32.PACK_B R6, R6 ;  /* 0x00000006ff06723e */ /* 0x000fe200024050ff */
[C---:B------:R-:W-:Y:S01]  /*7ac0*/  FFMA R10, R26.reuse, R0, R10 ;  /* 0x000000001a0a7223 */ /* 0x040fe2000000000a */
[----:B------:R-:W-:Y:S01]  /*7ad0*/  F2FP.TF32.F32.PACK_B R7, R7 ;  /* 0x00000007ff07723e */ /* 0x000fe200024050ff */
[----:B------:R-:W-:Y:S01]  /*7ae0*/  FFMA R11, R26, R2, R15 ;  /* 0x000000021a0b7223 */ /* 0x000fe2000000000f */
[----:B------:R-:W-:Y:S01]  /*7af0*/  LOP3.LUT R0, R36, 0xffffe000, RZ, 0xc0, !PT ;  /* 0xffffe00024007812 */ /* 0x000fe200078ec0ff */
[----:B------:R-:W-:Y:S01]  /*7b00*/  FMUL R19, R24, R19 ;  /* 0x0000001318137220 */ /* 0x000fe20000400000 */
        /* <DEDUP_REMOVED lines=16> */
[----:B------:R-:W-:Y:S02]  /*7c10*/  F2FP.TF32.F32.PACK_B R15, R15 ;  /* 0x0000000fff0f723e */ /* 0x000fe400024050ff */
[----:B------:R-:W-:Y:S02]  /*7c20*/  LEA R0, R27, UR44, 0x3 ;  /* 0x0000002c1b007c11 */ /* 0x000fe4000f8e18ff */
[----:B------:R-:W-:Y:S01]  /*7c30*/  @P6 SHF.L.U32 R2, R65, 0x1f, RZ ;  /* 0x0000001f41026819 */ /* 0x000fe200000006ff */
        /* <DEDUP_REMOVED lines=10> */
[----:B------:R-:W-:Y:S02]  /*7ce0*/  UIADD3 UR9, UPT, UPT, UR49, 0x10, URZ ;  /* 0x0000001031097890 */ /* 0x000fe4000fffe0ff */
[----:B------:R-:W-:Y:S01]  /*7cf0*/  UIADD3 UR8, UPT, UPT, UR44, 0x2200, URZ ;  /* 0x000022002c087890 */ /* 0x000fe2000fffe0ff */
[----:B------:R-:W-:Y:S01]  /*7d00*/  UMOV UR10, UR50 ;  /* 0x00000032000a7c82 */ /* 0x000fe20008000000 */
[----:B------:R-:W-:Y:S01]  /*7d10*/  UMOV UR11, UR36 ;  /* 0x00000024000b7c82 */ /* 0x000fe20008000000 */
[----:B---3--:R-:W-:Y:S04]  /*7d20*/  UIADD3 UR4, UP0, UPT, UR6, 0x680, URZ ;  /* 0x0000068006047890 */ /* 0x008fe8000ff1e0ff */
[----:B------:R-:W-:Y:S09]  /*7d30*/  UIADD3.X UR5, UPT, UPT, URZ, UR7, URZ, UP0, !UPT ;  /* 0x00000007ff057290 */ /* 0x000ff200087fe4ff */
[----:B------:R3:W-:Y:S01]  /*7d40*/  UTMASTG.3D [UR8], [UR4] ;  /* 0x00000008040073b5 */ /* 0x0007e20008010000 */
[----:B------:R0:W-:Y:S01]  /*7d50*/  UTMACMDFLUSH ;  /* 0x00000000000079b7 */ /* 0x0001e20000000000 */
[----:B---3--:R-:W-:Y:S04]  /*7d60*/  DEPBAR.LE SB0, 0x1 ;  /* 0x000080400000791a */ /* 0x008fe80000000000 */
.L_x_130:
[----:B------:R-:W-:Y:S05]  /*7d70*/  BSYNC.RECONVERGENT B0 ;  /* 0x0000000000007941 */ /* 0x000fea0003800200 */
.L_x_129:
[----:B------:R-:W-:Y:S01]  /*7d80*/  BAR.SYNC.DEFER_BLOCKING 0x1, 0x80 ;  /* 0x0042000000007b1d */ /* 0x000fe20000010000 */
[----:B------:R-:W-:Y:S04]  /*7d90*/  UIADD3 UR4, UPT, UPT, UR46, 0x1, URZ ;  /* 0x000000012e047890 */ /* 0x000fe8000fffe0ff */
[----:B------:R-:W-:Y:S04]  /*7da0*/  UISETP.NE.AND UP0, UPT, UR4, 0x4, UPT ;  /* 0x000000040400788c */ /* 0x000fe8000bf05270 */
[----:B------:R-:W-:Y:S01]  /*7db0*/  USEL UR45, UR4, URZ, UP0 ;  /* 0x000000ff042d7287 */ /* 0x000fe20008000000 */
[----:B------:R3:W-:Y:S01]  /*7dc0*/  @P6 SYNCS.ARRIVE.TRANS64.RED.A1T0 RZ, [R21+URZ], RZ ;  /* 0x000000ff15ff69a7 */ /* 0x0007e200081004ff */
[----:B------:R-:W-:Y:S01]  /*7dd0*/  BSSY B1, `(.L_x_131) ;  /* 0x0000017000017945 */ /* 0x000fe20003800000 */
[----:B------:R-:W4:Y:S02]  /*7de0*/  @P6 SYNCS.PHASECHK.TRANS64.TRYWAIT P0, [R0+URZ+0x40], R2 ;  /* 0x00004002000065a7 */ /* 0x000f2400080011ff */
[----:B----4-:R-:W-:Y:S01]  /*7df0*/  @P6 SEL R73, RZ, 0x1, !P0 ;  /* 0x00000001ff496807 */ /* 0x010fe20004000000 */
[----:B---3--:R-:W-:Y:S06]  /*7e00*/  @!P6 BRA `(.L_x_132) ;  /* 0x00000000004ce947 */ /* 0x008fec0003800000 */
        /* <DEDUP_REMOVED lines=9> */
[----:B------:R-:W-:Y:S04]  /*7ea0*/  SHF.L.U32 R6, R65, 0x1f, RZ ;  /* 0x0000001f41067819 */ /* 0x000fe800000006ff */
[----:B------:R-:W1:Y:S02]  /*7eb0*/  SYNCS.PHASECHK.TRANS64.TRYWAIT P0, [R0+URZ+0x40], R6 ;  /* 0x00004006000075a7 */ /* 0x000e6400080011ff */
[----:B-1----:R-:W-:Y:S05]  /*7ec0*/  @!P0 BRA `(.L_x_135) ;  /* 0x0000002000488947 */ /* 0x002fea0003800000 */
.L_x_134:
[----:B------:R-:W-:Y:S05]  /*7ed0*/  BSYNC B0 ;  /* 0x0000000000007941 */ /* 0x000fea0003800000 */
.L_x_133:
[----:B------:R-:W-:Y:S02]  /*7ee0*/  ISETP.NE.AND P0, PT, R74, RZ, PT ;  /* 0x000000ff4a00720c */ /* 0x000fe40003f05270 */
[----:B------:R-:W-:Y:S11]  /*7ef0*/  IADD3 R27, PT, PT, R27, 0x1, RZ ;  /* 0x000000011b1b7810 */ /* 0x000ff60007ffe0ff */
[----:B------:R3:W4:Y:S04]  /*7f00*/  @P0 LDS.128 R44, [R5] ;  /* 0x00000000052c0984 */ /* 0x0007280000000c00 */
[----:B------:R3:W1:Y:S04]  /*7f10*/  @P0 LDS.128 R40, [R4+0x10] ;  /* 0x0000100004280984 */ /* 0x0006680000000c00 */
[----:B------:R3:W1:Y:S04]  /*7f20*/  @P0 LDS.128 R32, [R3+0x20] ;  /* 0x0000200003200984 */ /* 0x0006680000000c00 */
[----:B------:R3:W1:Y:S02]  /*7f30*/  @P0 LDS.128 R36, [R2+0x30] ;  /* 0x0000300002240984 */ /* 0x0006640000000c00 */
.L_x_132:
[----:B------:R-:W-:Y:S05]  /*7f40*/  BSYNC B1 ;  /* 0x0000000000017941 */ /* 0x000fea0003800000 */
.L_x_131:
[----:B-1----:R-:W-:Y:S05]  /*7f50*/  VIADD R0, R25, 0x20 ;  /* 0x0000002019007836 */ /* 0x002fea0000000000 */
[----:B------:R-:W-:Y:S04]  /*7f60*/  SHF.R.U32.HI R0, RZ, 0x15, R0 ;  /* 0x00000015ff007819 */ /* 0x000fe80000011600 */
[----:B------:R-:W-:Y:S11]  /*7f70*/  LOP3.LUT P0, RZ, R0, 0x3, R57, 0x48, !PT ;  /* 0x0000000300ff7812 */ /* 0x000ff60007804839 */
[----:B------:R-:W-:Y:S02]  /*7f80*/  @!UPT UIADD3 URZ, UPT, UPT, URZ, URZ, URZ ;  /* 0x000000fffffff290 */ /* 0x000fe4000fffe0ff */
[----:B------:R-:W-:Y:S05]  /*7f90*/  @!P0 BRA `(.L_x_136) ;  /* 0x0000000000408947 */ /* 0x000fea0003800000 */
[----:B------:R-:W1:Y:S01]  /*7fa0*/  LDCU.64 UR8, c[0x4][0x70] ;  /* 0x01000e00ff0877ac */ /* 0x000e620008000a00 */
[----:B---3--:R-:W-:Y:S01]  /*7fb0*/  MOV R3, 0x0 ;  /* 0x0000000000037802 */ /* 0x008fe20000000f00 */
[----:B------:R-:W-:Y:S02]  /*7fc0*/  HFMA2 R12, -RZ, RZ, 0, 5.9604644775390625e-08 ;  /* 0x00000001ff0c7431 */ /* 0x000fe400000001ff */
[----:B------:R-:W-:Y:S02]  /*7fd0*/  IMAD.MOV.U32 R8, RZ, RZ, 0x192 ;  /* 0x00000192ff087424 */ /* 0x000fe400078e00ff */
[----:B------:R-:W-:Y:S01]  /*7fe0*/  IMAD.MOV.U32 R13, RZ, RZ, RZ ;  /* 0x000000ffff0d7224 */ /* 0x000fe200078e00ff */
[----:B------:R-:W3:Y:S01]  /*7ff0*/  LDCU.64 UR6, c[0x4][0x78] ;  /* 0x01000f00ff0677ac */ /* 0x000ee20008000a00 */
[----:B------:R-:W2:Y:S01]  /*8000*/  LDC.64 R2, c[0x4][R3] ;  /* 0x0100000003027b82 */ /* 0x000ea20000000a00 */
        /* <DEDUP_REMOVED lines=9> */
.L_x_136:
[----:B------:R-:W-:Y:S01]  /*80a0*/  ISETP.NE.AND P6, PT, R71, RZ, PT ;  /* 0x000000ff4700720c */ /* 0x000fe20003fc5270 */
[----:B------:R-:W-:Y:S05]  /*80b0*/  WARPSYNC.ALL ;  /* 0x0000000000007948 */ /* 0x000fea0003800000 */
[----:B------:R-:W-:Y:S01]  /*80c0*/  R2UR UR4, R25 ;  /* 0x00000000190472ca */ /* 0x000fe200000e0000 */
[----:B------:R-:W-:Y:S01]  /*80d0*/  IMAD.U32 R0, RZ, RZ, UR45 ;  /* 0x0000002dff007e24 */ /* 0x000fe2000f8e00ff */
[----:B----4-:R-:W-:Y:S01]  /*80e0*/  LOP3.LUT R20, R44, 0xffffe000, RZ, 0xc0, !PT ;  /* 0xffffe0002c147812 */ /* 0x010fe200078ec0ff */
[----:B------:R-:W-:Y:S01]  /*80f0*/  IMAD.U32 R21, RZ, RZ, UR52 ;  /* 0x00000034ff157e24 */ /* 0x000fe2000f8e00ff */
[----:B------:R-:W-:Y:S01]  /*8100*/  ISETP.NE.AND P0, PT, R70, RZ, PT ;  /* 0x000000ff4600720c */ /* 0x000fe20003f05270 */
[----:B------:R-:W-:Y:S02]  /*8110*/  BSSY.RECONVERGENT B0, `(.L_x_137) ;  /* 0x000005c000007945 */ /* 0x000fe40003800200 */
[----:B------:R-:W-:Y:S05]  /*8120*/  @P6 LEA R0, R0, UR44, 0x3 ;  /* 0x0000002c00006c11 */ /* 0x000fea000f8e18ff */
[----:B------:R-:W-:Y:S01]  /*8130*/  @P6 VIADD R0, R0, 0x60 ;  /* 0x0000006000006836 */ /* 0x000fe20000000000 */
[----:B---3--:R-:W1:Y:S04]  /*8140*/  LDTM.x16 R4, tmem[UR4+0x20] ;  /* 0x00002004000479ee */ /* 0x008e680008240000 */
        /* <DEDUP_REMOVED lines=88> */
.L_x_138:
[----:B------:R-:W-:Y:S05]  /*86d0*/  BSYNC.RECONVERGENT B0 ;  /* 0x0000000000007941 */ /* 0x000fea0003800200 */
.L_x_137:
        /* <DEDUP_REMOVED lines=21> */
.L_x_142:
[----:B------:R-:W-:Y:S05]  /*8830*/  BSYNC B0 ;  /* 0x0000000000007941 */ /* 0x000fea0003800000 */
.L_x_141:
[----:B------:R-:W-:Y:S11]  /*8840*/  ISETP.NE.AND P0, PT, R74, RZ, PT ;  /* 0x000000ff4a00720c */ /* 0x000ff60003f05270 */
[----:B------:R-:W-:Y:S02]  /*8850*/  @!UPT UIADD3 URZ, UPT, UPT, URZ, URZ, URZ ;  /* 0x000000fffffff290 */ /* 0x000fe4000fffe0ff */
[----:B------:R3:W4:Y:S04]  /*8860*/  @P0 LDS.128 R44, [R4] ;  /* 0x00000000042c0984 */ /* 0x0007280000000c00 */
[----:B------:R3:W1:Y:S04]  /*8870*/  @P0 LDS.128 R40, [R3+0x10] ;  /* 0x0000100003280984 */ /* 0x0006680000000c00 */
[----:B------:R3:W1:Y:S04]  /*8880*/  @P0 LDS.128 R32, [R2+0x20] ;  /* 0x0000200002200984 */ /* 0x0006680000000c00 */
[----:B------:R3:W1:Y:S02]  /*8890*/  @P0 LDS.128 R36, [R27+0x30] ;  /* 0x000030001b240984 */ /* 0x0006640000000c00 */
.L_x_140:
[----:B------:R-:W-:Y:S05]  /*88a0*/  BSYNC B1 ;  /* 0x0000000000017941 */ /* 0x000fea0003800000 */
.L_x_139:
        /* <DEDUP_REMOVED lines=21> */
.L_x_144:
[----:B------:R-:W-:Y:S01]  /*8a00*/  ISETP.NE.AND P0, PT, R70, RZ, PT ;  /* 0x000000ff4600720c */ /* 0x000fe20003f05270 */
[----:B------:R-:W-:Y:S05]  /*8a10*/  WARPSYNC.ALL ;  /* 0x0000000000007948 */ /* 0x000fea0003800000 */
[----:B------:R-:W-:Y:S01]  /*8a20*/  R2UR UR4, R25 ;  /* 0x00000000190472ca */ /* 0x000fe200000e0000 */
[----:B------:R-:W-:Y:S01]  /*8a30*/  VIADD R72, R72, 0xd0 ;  /* 0x000000d048487836 */ /* 0x000fe20000000000 */
[----:B----4-:R-:W-:Y:S01]  /*8a40*/  LOP3.LUT R0, R44, 0xffffe000, RZ, 0xc0, !PT ;  /* 0xffffe0002c007812 */ /* 0x010fe200078ec0ff */
[----:B------:R-:W-:Y:S01]  /*8a50*/  BSSY.RECONVERGENT B0, `(.L_x_145) ;  /* 0x000005a000007945 */ /* 0x000fe20003800200 */
[----:B---3--:R-:W-:Y:S02]  /*8a60*/  LOP3.LUT R2, R45, 0xffffe000, RZ, 0xc0, !PT ;  /* 0xffffe0002d027812 */ /* 0x008fe400078ec0ff */
[----:B------:R-:W-:Y:S02]  /*8a70*/  LOP3.LUT R3, R46, 0xffffe000, RZ, 0xc0, !PT ;  /* 0xffffe0002e037812 */ /* 0x000fe400078ec0ff */
[----:B------:R-:W-:Y:S02]  /*8a80*/  LOP3.LUT R20, R47, 0xffffe000, RZ, 0xc0, !PT ;  /* 0xffffe0002f147812 */ /* 0x000fe400078ec0ff */
[----:B------:R-:W-:Y:S02]  /*8a90*/  LOP3.LUT R21, R40, 0xffffe000, RZ, 0xc0, !PT ;  /* 0xffffe00028157812 */ /* 0x000fe400078ec0ff */
[----:B------:R-:W-:Y:S01]  /*8aa0*/  LOP3.LUT R25, R41, 0xffffe000, RZ, 0xc0, !PT ;  /* 0xffffe00029197812 */ /* 0x000fe200078ec0ff */
[----:B------:R-:W1:Y:S01]  /*8ab0*/  LDTM.x16 R4, tmem[UR4+0x30] ;  /* 0x00003004000479ee */ /* 0x000e620008240000 */
[----:B------:R-:W-:Y:S01]  /*8ac0*/  LOP3.LUT R27, R42, 0xffffe000, RZ, 0xc0, !PT ;  /* 0xffffe0002a1b7812 */ /* 0x000fe200078ec0ff */
[----:B------:R-:W-:Y:S01]  /*8ad0*/  NOP ;  /* 0x0000000000007918 */ /* 0x000fe20000000000 */
[----:B------:R-:W-:Y:S02]  /*8ae0*/  LOP3.LUT R28, R43, 0xffffe000, RZ, 0xc0, !PT ;  /* 0xffffe0002b1c7812 */ /* 0x000fe400078ec0ff */
[----:B------:R-:W-:Y:S02]  /*8af0*/  LOP3.LUT R72, R72, 0xfefffff8, RZ, 0xc0, !PT ;  /* 0xfefffff848487812 */ /* 0x000fe400078ec0ff */
[----:B------:R-:W-:Y:S02]  /*8b00*/  LOP3.LUT R29, R32, 0xffffe000, RZ, 0xc0, !PT ;  /* 0xffffe000201d7812 */ /* 0x000fe400078ec0ff */
[----:B------:R-:W-:Y:S01]  /*8b10*/  LOP3.LUT R30, R33, 0xffffe000, RZ, 0xc0, !PT ;  /* 0xffffe000211e7812 */ /* 0x000fe200078ec0ff */
[----:B-1----:R1:W-:Y:S01]  /*8b20*/  SYNCS.ARRIVE.TRANS64.RED.A1T0 RZ, [R72+URZ], RZ ;  /* 0x000000ff48ff79a7 */ /* 0x0023e200081004ff */
[----:B------:R-:W-:Y:S02]  /*8b30*/  LOP3.LUT R31, R34, 0xffffe000, RZ, 0xc0, !PT ;  /* 0xffffe000221f7812 */ /* 0x000fe400078ec0ff */
[----:B------:R-:W-:Y:S02]  /*8b40*/  LOP3.LUT R32, R35, 0xffffe000, RZ, 0xc0, !PT ;  /* 0xffffe00023207812 */ /* 0x000fe400078ec0ff */
[----:B------:R-:W-:Y:S02]  /*8b50*/  LOP3.LUT R33, R36, 0xffffe000, RZ, 0xc0, !PT ;  /* 0xffffe00024217812 */ /* 0x000fe400078ec0ff */
[----:B------:R-:W-:Y:S02]  /*8b60*/  LOP3.LUT R34, R37, 0xffffe000, RZ, 0xc0, !PT ;  /* 0xffffe00025227812 */ /* 0x000fe400078ec0ff */
[----:B------:R-:W-:Y:S02]  /*8b70*/  LOP3.LUT R35, R38, 0xffffe000, RZ, 0xc0, !PT ;  /* 0xffffe00026237812 */ /* 0x000fe400078ec0ff */
[----:B------:R-:W-:Y:S01]  /*8b80*/  LOP3.LUT R36, R39, 0xffffe000, RZ, 0xc0, !PT ;  /* 0xffffe00027247812 */ /* 0x000fe200078ec0ff */
[C---:B------:R-:W-:Y:S01]  /*8b90*/  FMUL R4, R24.reuse, R4 ;  /* 0x0000000418047220 */ /* 0x040fe20000400000 */
[C---:B------:R-:W-:Y:S01]  /*8ba0*/  FMUL R5, R24.reuse, R5 ;  /* 0x0000000518057220 */ /* 0x040fe20000400000 */
[C---:B------:R-:W-:Y:S01]  /*8bb0*/  FMUL R6, R24.reuse, R6 ;  /* 0x0000000618067220 */ /* 0x040fe20000400000 */
[----:B------:R-:W-:Y:S01]  /*8bc0*/  FMUL R7, R24, R7 ;  /* 0x0000000718077220 */ /* 0x000fe20000400000 */
[C---:B------:R-:W-:Y:S01]  /*8bd0*/  FFMA R4, R26.reuse, R0, R4 ;  /* 0x000000001a047223 */ /* 0x040fe20000000004 */
[C---:B------:R-:W-:Y:S01]  /*8be0*/  FFMA R5, R26.reuse, R2, R5 ;  /* 0x000000021a057223 */ /* 0x040fe20000000005 */
[C---:B------:R-:W-:Y:S01]  /*8bf0*/  FFMA R6, R26.reuse, R3, R6 ;  /* 0x000000031a067223 */ /* 0x040fe20000000006 */
[----:B------:R-:W-:Y:S01]  /*8c00*/  FFMA R7, R26, R20, R7 ;  /* 0x000000141a077223 */ /* 0x000fe20000000007 */
[C---:B------:R-:W-:Y:S01]  /*8c10*/  FMUL R8, R24.reuse, R8 ;  /* 0x0000000818087220 */ /* 0x040fe20000400000 */
[C---:B------:R-:W-:Y:S01]  /*8c20*/  FMUL R9, R24.reuse, R9 ;  /* 0x0000000918097220 */ /* 0x040fe20000400000 */
[C---:B------:R-:W-:Y:S01]  /*8c30*/  FMUL R10, R24.reuse, R10 ;  /* 0x0000000a180a7220 */ /* 0x040fe20000400000 */
[----:B------:R-:W-:Y:S01]  /*8c40*/  FMUL R11, R24, R11 ;  /* 0x0000000b180b7220 */ /* 0x000fe20000400000 */
[----:B------:R-:W-:Y:S01]  /*8c50*/  F2FP.TF32.F32.PACK_B R4, R4 ;  /* 0x00000004ff04723e */ /* 0x000fe200024050ff */
[C---:B------:R-:W-:Y:S01]  /*8c60*/  FFMA R8, R26.reuse, R21, R8 ;  /* 0x000000151a087223 */ /* 0x040fe20000000008 */
[----:B------:R-:W-:Y:S01]  /*8c70*/  F2FP.TF32.F32.PACK_B R5, R5 ;  /* 0x00000005ff05723e */ /* 0x000fe200024050ff */
[C---:B------:R-:W-:Y:S01]  /*8c80*/  FFMA R9, R26.reuse, R25, R9 ;  /* 0x000000191a097223 */ /* 0x040fe20000000009 */
[----:B------:R-:W-:Y:S01]  /*8c90*/  F2FP.TF32.F32.PACK_B R6, R6 ;  /* 0x00000006ff06723e */ /* 0x000fe200024050ff */
[C---:B------:R-:W-:Y:S01]  /*8ca0*/  FFMA R10, R26.reuse, R27, R10 ;  /* 0x0000001b1a0a7223 */ /* 0x040fe2000000000a */
[----:B------:R-:W-:Y:S01]  /*8cb0*/  F2FP.TF32.F32.PACK_B R7, R7 ;  /* 0x00000007ff07723e */ /* 0x000fe200024050ff */
[----:B------:R-:W-:Y:S01]  /*8cc0*/  FFMA R11, R26, R28, R11 ;  /* 0x0000001c1a0b7223 */ /* 0x000fe2000000000b */
[C---:B------:R-:W-:Y:S01]  /*8cd0*/  FMUL R12, R24.reuse, R12 ;  /* 0x0000000c180c7220 */ /* 0x040fe20000400000 */
[----:B------:R-:W-:Y:S01]  /*8ce0*/  F2FP.TF32.F32.PACK_B R8, R8 ;  /* 0x00000008ff08723e */ /* 0x000fe200024050ff */
[C---:B------:R-:W-:Y:S01]  /*8cf0*/  FMUL R13, R24.reuse, R13 ;  /* 0x0000000d180d7220 */ /* 0x040fe20000400000 */
[----:B------:R1:W-:Y:S01]  /*8d00*/  STS.128 [R68+0x6000], R4 ;  /* 0x0060000444007388 */ /* 0x0003e20000000c00 */
        /* <DEDUP_REMOVED lines=8> */
[----:B------:R-:W-:Y:S01]  /*8d90*/  FFMA R15, R26, R32, R15 ;  /* 0x000000201a0f7223 */ /* 0x000fe2000000000f */
[C---:B------:R-:W-:Y:S01]  /*8da0*/  FMUL R16, R24.reuse, R16 ;  /* 0x0000001018107220 */ /* 0x040fe20000400000 */
[----:B------:R-:W-:Y:S01]  /*8db0*/  F2FP.TF32.F32.PACK_B R12, R12 ;  /* 0x0000000cff0c723e */ /* 0x000fe200024050ff */
[----:B------:R1:W-:Y:S01]  /*8dc0*/  STS.128 [R67+0x6010], R8 ;  /* 0x0060100843007388 */ /* 0x0003e20000000c00 */
        /* <DEDUP_REMOVED lines=10> */
[----:B------:R-:W-:Y:S02]  /*8e70*/  F2FP.TF32.F32.PACK_B R16, R16 ;  /* 0x00000010ff10723e */ /* 0x000fe400024050ff */
[----:B------:R1:W-:Y:S01]  /*8e80*/  STS.128 [R66+0x6020], R12 ;  /* 0x0060200c42007388 */ /* 0x0003e20000000c00 */
[----:B------:R-:W-:Y:S02]  /*8e90*/  F2FP.TF32.F32.PACK_B R17, R17 ;  /* 0x00000011ff11723e */ /* 0x000fe400024050ff */
        /* <DEDUP_REMOVED lines=21> */
.L_x_146:
[----:B------:R-:W-:Y:S05]  /*8ff0*/  BSYNC.RECONVERGENT B0 ;  /* 0x0000000000007941 */ /* 0x000fea0003800200 */
.L_x_145:
[----:B------:R-:W-:Y:S01]  /*9000*/  BAR.SYNC.DEFER_BLOCKING 0x1, 0x80 ;  /* 0x0042000000007b1d */ /* 0x000fe20000010000 */
[----:B------:R-:W-:Y:S01]  /*9010*/  UISETP.NE.AND UP0, UPT, UR47, -0x4, UPT ;  /* 0xfffffffc2f00788c */ /* 0x000fe2000bf05270 */
[----:B------:R-:W-:Y:S08]  /*9020*/  IADD3 R22, PT, PT, R22, 0x1, RZ ;  /* 0x0000000116167810 */ /* 0x000ff00007ffe0ff */
[----:B------:R-:W-:Y:S05]  /*9030*/  BRA.U !UP0, `(.L_x_147) ;  /* 0x0000000108287547 */ /* 0x000fea000b800000 */
[----:B------:R-:W-:Y:S01]  /*9040*/  ISETP.NE.AND P0, PT, R71, RZ, PT ;  /* 0x000000ff4700720c */ /* 0x000fe20003f05270 */
[----:B------:R-:W-:Y:S01]  /*9050*/  IMAD.U32 R2, RZ, RZ, UR46 ;  /* 0x0000002eff027e24 */ /* 0x000fe2000f8e00ff */
[----:B------:R-:W-:Y:S01]  /*9060*/  UIADD3 UR4, UPT, UPT, UR46, 0x1, URZ ;  /* 0x000000012e047890 */ /* 0x000fe2000fffe0ff */
[----:B------:R-:W-:Y:S03]  /*9070*/  IMAD.U32 R0, RZ, RZ, UR52 ;  /* 0x00000034ff007e24 */ /* 0x000fe6000f8e00ff */
[----:B------:R-:W-:Y:S04]  /*9080*/  UISETP.NE.AND UP0, UPT, UR4, 0x4, UPT ;  /* 0x000000040400788c */ /* 0x000fe8000bf05270 */
[----:B------:R-:W-:Y:S03]  /*9090*/  USEL UR46, UR4, URZ, UP0 ;  /* 0x000000ff042e7287 */ /* 0x000fe60008000000 */
[----:B------:R-:W-:Y:S05]  /*90a0*/  @P0 LEA R2, R2, UR44, 0x3 ;  /* 0x0000002c02020c11 */ /* 0x000fea000f8e18ff */
[----:B------:R-:W-:Y:S05]  /*90b0*/  @P0 VIADD R2, R2, 0x60 ;  /* 0x0000006002020836 */ /* 0x000fea0000000000 */
[----:B------:R-:W-:Y:S04]  /*90c0*/  @P0 PRMT R0, R0, 0x654, R2 ;  /* 0x0000065400000816 */ /* 0x000fe80000000002 */
[----:B------:R3:W-:Y:S03]  /*90d0*/  @P0 SYNCS.ARRIVE.TRANS64.RED.A1T0 RZ, [R0+URZ], RZ ;  /* 0x000000ff00ff09a7 */ /* 0x0007e600081004ff */
.L_x_147:
[----:B------:R-:W-:Y:S01]  /*90e0*/  R2UR UR4, R58 ;  /* 0x000000003a0472ca */ /* 0x000fe200000e0000 */
[----:B------:R-:W-:Y:S01]  /*90f0*/  UISETP.NE.AND UP0, UPT, UR62, URZ, UPT ;  /* 0x000000ff3e00728c */ /* 0x000fe2000bf05270 */
[----:B------:R-:W-:Y:S01]  /*9100*/  ISETP.NE.AND P0, PT, R61, 0x2, PT ;  /* 0x000000023d00780c */ /* 0x000fe20003f05270 */
[----:B------:R-:W-:Y:S01]  /*9110*/  UIADD3 UR16, UPT, UPT, UR38, UR63, URZ ;  /* 0x0000003f26107290 */ /* 0x000fe2000fffe0ff */
[----:B------:R-:W-:Y:S01]  /*9120*/  ISETP.NE.AND P1, PT, R22, 0x4, PT ;  /* 0x000000041600780c */ /* 0x000fe20003f25270 */
[----:B------:R-:W-:Y:S01]  /*9130*/  UIADD3 UR47, UPT, UPT, UR47, 0x4, URZ ;  /* 0x000000042f2f7890 */ /* 0x000fe2000fffe0ff */
[----:B------:R-:W-:Y:S01]  /*9140*/  SEL R2, RZ, 0x1, P0 ;  /* 0x00000001ff027807 */ /* 0x000fe20000000000 */
[----:B------:R-:W-:Y:S01]  /*9150*/  UMOV UR36, UR61 ;  /* 0x0000003d00247c82 */ /* 0x000fe20008000000 */
[----:B---3--:R-:W-:Y:S02]  /*9160*/  SEL R0, RZ, 0x1, P1 ;  /* 0x00000001ff007807 */ /* 0x008fe40000800000 */
[----:B------:R-:W-:Y:S02]  /*9170*/  LOP3.LUT R63, R63, R2, RZ, 0x3c, !PT ;  /* 0x000000023f3f7212 */ /* 0x000fe400078e3cff */
[----:B------:R-:W-:Y:S01]  /*9180*/  LOP3.LUT R64, R64, R0, RZ, 0x3c, !PT ;  /* 0x0000000040407212 */ /* 0x000fe200078e3cff */
[----:B------:R-:W-:Y:S01]  /*9190*/  UIADD3 UR20, UPT, UPT, UR37, UR4, URZ ;  /* 0x0000000425147290 */ /* 0x000fe2000fffe0ff */
[----:B------:R-:W-:Y:S02]  /*91a0*/  SEL R61, R61, RZ, P0 ;  /* 0x000000ff3d3d7207 */ /* 0x000fe40000000000 */
[----:B------:R-:W-:Y:S01]  /*91b0*/  SEL R22, R22, RZ, P1 ;  /* 0x000000ff16167207 */ /* 0x000fe20000800000 */
[----:B------:R-:W-:Y:S08]  /*91c0*/  BRA.U UP0, `(.L_x_148) ;  /* 0xffffffc900fc7547 */ /* 0x000ff0000b83ffff */
[----:B------:R-:W3:Y:S01]  /*91d0*/  LDCU.64 UR4, c[0x0][0x888] ;  /* 0x00011100ff0477ac */ /* 0x000ee20008000a00 */
[----:B------:R-:W4:Y:S01]  /*91e0*/  LDCU.64 UR6, c[0x0][0x890] ;  /* 0x00011200ff0677ac */ /* 0x000f220008000a00 */
[----:B---3--:R-:W-:Y:S02]  /*91f0*/  ISETP.NE.U32.AND P2, PT, RZ, UR4, PT ;  /* 0x00000004ff007c0c */ /* 0x008fe4000bf45070 */
[----:B----4-:R-:W-:Y:S02]  /*9200*/  ISETP.NE.U32.AND P1, PT, RZ, UR6, PT ;  /* 0x00000006ff007c0c */ /* 0x010fe4000bf25070 */
[----:B------:R-:W-:Y:S02]  /*9210*/  ISETP.NE.AND.EX P2, PT, RZ, UR5, PT, P2 ;  /* 0x00000005ff007c0c */ /* 0x000fe4000bf45320 */
[----:B------:R-:W-:-:S13]  /*9220*/  ISETP.NE.AND.EX P0, PT, RZ, UR7, PT, P1 ;  /* 0x00000007ff007c0c */ /* 0x000fda000bf05310 */
[----:B------:R-:W-:Y:S05]  /*9230*/  @P2 BRA P0, `(.L_x_149) ;  /* 0x00000000003c2947 */ /* 0x000fea0000000000 */
[----:B------:R-:W-:-:S13]  /*9240*/  ISETP.NE.AND.EX P1, PT, RZ, UR7, PT, P1 ;  /* 0x00000007ff007c0c */ /* 0x000fda000bf25310 */
[----:B------:R-:W-:Y:S05]  /*9250*/  @P1 BRA `(.L_x_150) ;  /* 0x00000000000c1947 */ /* 0x000fea0003800000 */
[----:B------:R-:W-:-:S13]  /*9260*/  FSETP.NEU.AND P0, PT, R26, RZ, PT ;  /* 0x000000ff1a00720b */ /* 0x000fda0003f0d000 */
[----:B------:R-:W-:Y:S05]  /*9270*/  @!P0 EXIT ;  /* 0x000000000000894d */ /* 0x000fea0003800000 */
[----:B------:R-:W-:Y:S05]  /*9280*/  BRA `(.L_x_149) ;  /* 0x0000000000287947 */ /* 0x000fea0003800000 */
.L_x_150:
[----:B------:R-:W-:Y:S01]  /*9290*/  ISETP.NE.AND P0, PT, R60, RZ, PT ;  /* 0x000000ff3c00720c */ /* 0x000fe20003f05270 */
[----:B------:R-:W-:-:S12]  /*92a0*/  BSSY.RECONVERGENT B0, `(.L_x_149) ;  /* 0x0000008000007945 */ /* 0x000fd80003800200 */
[----:B------:R-:W-:Y:S05]  /*92b0*/  @P0 BRA `(.L_x_151) ;  /* 0x0000000000100947 */ /* 0x000fea0003800000 */
[----:B------:R-:W-:-:S04]  /*92c0*/  ISETP.NE.U32.AND P0, PT, RZ, UR4, PT ;  /* 0x00000004ff007c0c */ /* 0x000fc8000bf05070 */
[----:B------:R-:W-:-:S13]  /*92d0*/  ISETP.NE.AND.EX P0, PT, RZ, UR5, PT, P0 ;  /* 0x00000005ff007c0c */ /* 0x000fda000bf05300 */
[----:B------:R-:W-:Y:S05]  /*92e0*/  @!P0 EXIT ;  /* 0x000000000000894d */ /* 0x000fea0003800000 */
[----:B------:R-:W-:Y:S05]  /*92f0*/  BRA `(.L_x_152) ;  /* 0x0000000000087947 */ /* 0x000fea0003800000 */
.L_x_151:
[----:B------:R-:W-:-:S13]  /*9300*/  FSETP.NEU.AND P0, PT, R26, RZ, PT ;  /* 0x000000ff1a00720b */ /* 0x000fda0003f0d000 */
[----:B------:R-:W-:Y:S05]  /*9310*/  @!P0 EXIT ;  /* 0x000000000000894d */ /* 0x000fea0003800000 */
.L_x_152:
[----:B------:R-:W-:Y:S05]  /*9320*/  BSYNC.RECONVERGENT B0 ;  /* 0x0000000000007941 */ /* 0x000fea0003800200 */
.L_x_149:
[----:B------:R-:W-:Y:S01]  /*9330*/  ULEA UR6, UR46, UR44, 0x3 ;  /* 0x0000002c2e067291 */ /* 0x000fe2000f8e18ff */
[----:B------:R-:W-:-:S04]  /*9340*/  DEPBAR.LE SB0, 0x0 ;  /* 0x000080000000791a */ /* 0x000fc80000000000 */
[----:B------:R-:W-:-:S04]  /*9350*/  UIADD3 UR6, UPT, UPT, UR6, 0x60, URZ ;  /* 0x0000006006067890 */ /* 0x000fc8000fffe0ff */
[----:B------:R-:W-:-:S09]  /*9360*/  UPRMT UR6, UR52, 0x654, UR6 ;  /* 0x0000065434067896 */ /* 0x000fd20008000006 */
[----:B------:R-:W-:Y:S01]  /*9370*/  SYNCS.ARRIVE.TRANS64.RED.A1T0 RZ, [UR6], RZ ;  /* 0x000000ffffff79a7 */ /* 0x000fe20008100406 */
[----:B------:R-:W-:Y:S05]  /*9380*/  EXIT ;  /* 0x000000000000794d */ /* 0x000fea0003800000 */
.L_x_24:
[----:B---3--:R3:W4:Y:S02]  /*9390*/  SYNCS.PHASECHK.TRANS64.TRYWAIT P0, [R0+URZ+0x100], R2 ;  /* 0x00010002000075a7 */ /* 0x00872400080011ff */
[----:B----4-:R-:W-:Y:S05]  /*93a0*/  @!P0 NANOSLEEP.SYNCS 0x989680 ;  /* 0x009896800000895d */ /* 0x010fea0003900000 */
[----:B------:R-:W4:Y:S02]  /*93b0*/  @!P0 SYNCS.PHASECHK.TRANS64 P0, [R0+URZ+0x100], R2 ;  /* 0x00010002000085a7 */ /* 0x000f2400080010ff */
[----:B----4-:R-:W-:Y:S05]  /*93c0*/  @!P0 BRA `(.L_x_24) ;  /* 0xfffffffc00f08947 */ /* 0x010fea000383ffff */
[----:B------:R-:W-:Y:S05]  /*93d0*/  BRA `(.L_x_153) ;  /* 0xffffff8400f87947 */ /* 0x000fea000383ffff */
.L_x_27:
[----:B--2---:R-:W-:-:S07]  /*93e0*/  MOV R0, UR5 ;  /* 0x0000000500007c02 */ /* 0x004fce0008000f00 */
.L_x_154:
[----:B--2---:R2:W3:Y:S02]  /*93f0*/  SYNCS.PHASECHK.TRANS64.TRYWAIT P0, [R0+URZ+0x20], R3 ;  /* 0x00002003000075a7 */ /* 0x0044e400080011ff */
[----:B---3--:R-:W-:Y:S05]  /*9400*/  @!P0 NANOSLEEP.SYNCS 0x989680 ;  /* 0x009896800000895d */ /* 0x008fea0003900000 */
[----:B------:R-:W3:Y:S02]  /*9410*/  @!P0 SYNCS.PHASECHK.TRANS64 P0, [R0+URZ+0x20], R3 ;  /* 0x00002003000085a7 */ /* 0x000ee400080010ff */
[----:B---3--:R-:W-:Y:S05]  /*9420*/  @!P0 BRA `(.L_x_154) ;  /* 0xfffffffc00f08947 */ /* 0x008fea000383ffff */
[----:B------:R-:W-:Y:S05]  /*9430*/  BRA `(.L_x_26) ;  /* 0xffffff8800507947 */ /* 0x000fea000383ffff */
.L_x_36:
[----:B-1----:R-:W-:-:S07]  /*9440*/  MOV R0, UR6 ;  /* 0x0000000600007c02 */ /* 0x002fce0008000f00 */
.L_x_155:
[----:B-1----:R1:W2:Y:S02]  /*9450*/  SYNCS.PHASECHK.TRANS64.TRYWAIT P0, [R0+URZ+0x20], R3 ;  /* 0x00002003000075a7 */ /* 0x0022a400080011ff */
[----:B--2---:R-:W-:Y:S05]  /*9460*/  @!P0 NANOSLEEP.SYNCS 0x989680 ;  /* 0x009896800000895d */ /* 0x004fea0003900000 */
[----:B------:R-:W2:Y:S02]  /*9470*/  @!P0 SYNCS.PHASECHK.TRANS64 P0, [R0+URZ+0x20], R3 ;  /* 0x00002003000085a7 */ /* 0x000ea400080010ff */
[----:B--2---:R-:W-:Y:S05]  /*9480*/  @!P0 BRA `(.L_x_155) ;  /* 0xfffffffc00f08947 */ /* 0x004fea000383ffff */
[----:B------:R-:W-:Y:S05]  /*9490*/  BRA `(.L_x_35) ;  /* 0xffffff8c00647947 */ /* 0x000fea000383ffff */
.L_x_43:
[----:B-1----:R1:W4:Y:S02]  /*94a0*/  SYNCS.PHASECHK.TRANS64.TRYWAIT P0, [R3+URZ+0x90], R0 ;  /* 0x00009000030075a7 */ /* 0x00232400080011ff */
[----:B----4-:R-:W-:Y:S05]  /*94b0*/  @!P0 NANOSLEEP.SYNCS 0x989680 ;  /* 0x009896800000895d */ /* 0x010fea0003900000 */
[----:B------:R-:W4:Y:S02]  /*94c0*/  @!P0 SYNCS.PHASECHK.TRANS64 P0, [R3+URZ+0x90], R0 ;  /* 0x00009000030085a7 */ /* 0x000f2400080010ff */
[----:B----4-:R-:W-:Y:S05]  /*94d0*/  @!P0 BRA `(.L_x_43) ;  /* 0xfffffffc00f08947 */ /* 0x010fea000383ffff */
[----:B------:R-:W-:Y:S05]  /*94e0*/  BRA `(.L_x_156) ;  /* 0xffffff9000587947 */ /* 0x000fea000383ffff */
.L_x_47:
[----:B------:R-:W-:-:S07]  /*94f0*/  MOV R0, UR4 ;  /* 0x0000000400007c02 */ /* 0x000fce0008000f00 */
.L_x_157:
[----:B-1----:R1:W2:Y:S02]  /*9500*/  SYNCS.PHASECHK.TRANS64.TRYWAIT P0, [R0+URZ], R2 ;  /* 0x00000002000075a7 */ /* 0x0022a400080011ff */
[----:B--2---:R-:W-:Y:S05]  /*9510*/  @!P0 NANOSLEEP.SYNCS 0x989680 ;  /* 0x009896800000895d */ /* 0x004fea0003900000 */
[----:B------:R-:W2:Y:S02]  /*9520*/  @!P0 SYNCS.PHASECHK.TRANS64 P0, [R0+URZ], R2 ;  /* 0x00000002000085a7 */ /* 0x000ea400080010ff */
[----:B--2---:R-:W-:Y:S05]  /*9530*/  @!P0 BRA `(.L_x_157) ;  /* 0xfffffffc00f08947 */ /* 0x004fea000383ffff */
[----:B------:R-:W-:Y:S05]  /*9540*/  BRA `(.L_x_158) ;  /* 0xffffff9800007947 */ /* 0x000fea000383ffff */
.L_x_48:
[----:B------:R-:W-:-:S07]  /*9550*/  MOV R0, UR5 ;  /* 0x0000000500007c02 */ /* 0x000fce0008000f00 */
.L_x_159:
[----:B-1----:R1:W2:Y:S02]  /*9560*/  SYNCS.PHASECHK.TRANS64.TRYWAIT P0, [R0+URZ], R3 ;  /* 0x00000003000075a7 */ /* 0x0022a400080011ff */
[----:B--2---:R-:W-:Y:S05]  /*9570*/  @!P0 NANOSLEEP.SYNCS 0x989680 ;  /* 0x009896800000895d */ /* 0x004fea0003900000 */
[----:B------:R-:W2:Y:S02]  /*9580*/  @!P0 SYNCS.PHASECHK.TRANS64 P0, [R0+URZ], R3 ;  /* 0x00000003000085a7 */ /* 0x000ea400080010ff */
[----:B--2---:R-:W-:Y:S05]  /*9590*/  @!P0 BRA `(.L_x_159) ;  /* 0xfffffffc00f08947 */ /* 0x004fea000383ffff */
[----:B------:R-:W-:Y:S05]  /*95a0*/  BRA `(.L_x_160) ;  /* 0xffffff98000c7947 */ /* 0x000fea000383ffff */
.L_x_49:
[----:B------:R-:W-:-:S07]  /*95b0*/  MOV R0, UR5 ;  /* 0x0000000500007c02 */ /* 0x000fce0008000f00 */
.L_x_161:
[----:B-1----:R1:W2:Y:S02]  /*95c0*/  SYNCS.PHASECHK.TRANS64.TRYWAIT P0, [R0+URZ], R3 ;  /* 0x00000003000075a7 */ /* 0x0022a400080011ff */
[----:B--2---:R-:W-:Y:S05]  /*95d0*/  @!P0 NANOSLEEP.SYNCS 0x989680 ;  /* 0x009896800000895d */ /* 0x004fea0003900000 */
[----:B------:R-:W2:Y:S02]  /*95e0*/  @!P0 SYNCS.PHASECHK.TRANS64 P0, [R0+URZ], R3 ;  /* 0x00000003000085a7 */ /* 0x000ea400080010ff */
[----:B--2---:R-:W-:Y:S05]  /*95f0*/  @!P0 BRA `(.L_x_161) ;  /* 0xfffffffc00f08947 */ /* 0x004fea000383ffff */
[----:B------:R-:W-:Y:S05]  /*9600*/  BRA `(.L_x_162) ;  /* 0xffffff9800187947 */ /* 0x000fea000383ffff */
.L_x_52:
[----:B--2---:R2:W3:Y:S02]  /*9610*/  SYNCS.PHASECHK.TRANS64.TRYWAIT P0, [R2+URZ+0xf0], R4 ;  /* 0x0000f004020075a7 */ /* 0x0044e400080011ff */
[----:B---3--:R-:W-:Y:S05]  /*9620*/  @!P0 NANOSLEEP.SYNCS 0x989680 ;  /* 0x009896800000895d */ /* 0x008fea0003900000 */
[----:B------:R-:W3:Y:S02]  /*9630*/  @!P0 SYNCS.PHASECHK.TRANS64 P0, [R2+URZ+0xf0], R4 ;  /* 0x0000f004020085a7 */ /* 0x000ee400080010ff */
[----:B---3--:R-:W-:Y:S05]  /*9640*/  @!P0 BRA `(.L_x_52) ;  /* 0xfffffffc00f08947 */ /* 0x008fea000383ffff */
[----:B------:R-:W-:Y:S05]  /*9650*/  BRA `(.L_x_163) ;  /* 0xffffff9800747947 */ /* 0x000fea000383ffff */
.L_x_53:
[----:B------:R-:W-:-:S07]  /*9660*/  MOV R2, UR4 ;  /* 0x0000000400027c02 */ /* 0x000fce0008000f00 */
.L_x_164:
[----:B--2---:R2:W3:Y:S02]  /*9670*/  SYNCS.PHASECHK.TRANS64.TRYWAIT P0, [R2+URZ+0xa0], R5 ;  /* 0x0000a005020075a7 */ /* 0x0044e400080011ff */
[----:B---3--:R-:W-:Y:S05]  /*9680*/  @!P0 NANOSLEEP.SYNCS 0x989680 ;  /* 0x009896800000895d */ /* 0x008fea0003900000 */
[----:B------:R-:W3:Y:S02]  /*9690*/  @!P0 SYNCS.PHASECHK.TRANS64 P0, [R2+URZ+0xa0], R5 ;  /* 0x0000a005020085a7 */ /* 0x000ee400080010ff */
[----:B---3--:R-:W-:Y:S05]  /*96a0*/  @!P0 BRA `(.L_x_164) ;  /* 0xfffffffc00f08947 */ /* 0x008fea000383ffff */
[----:B------:R-:W-:Y:S05]  /*96b0*/  BRA `(.L_x_165) ;  /* 0xffffff9800847947 */ /* 0x000fea000383ffff */
.L_x_54:
[----:B--2---:R2:W3:Y:S02]  /*96c0*/  SYNCS.PHASECHK.TRANS64.TRYWAIT P1, [R2+URZ+0x90], R4 ;  /* 0x00009004020075a7 */ /* 0x0044e400080211ff */
[----:B---3--:R-:W-:Y:S05]  /*96d0*/  @!P1 NANOSLEEP.SYNCS 0x989680 ;  /* 0x009896800000995d */ /* 0x008fea0003900000 */
[----:B------:R-:W3:Y:S02]  /*96e0*/  @!P1 SYNCS.PHASECHK.TRANS64 P1, [R2+URZ+0x90], R4 ;  /* 0x00009004020095a7 */ /* 0x000ee400080210ff */
[----:B---3--:R-:W-:Y:S05]  /*96f0*/  @!P1 BRA `(.L_x_54) ;  /* 0xfffffffc00f09947 */ /* 0x008fea000383ffff */
[----:B------:R-:W-:Y:S05]  /*9700*/  BRA `(.L_x_166) ;  /* 0xffffff9800b47947 */ /* 0x000fea000383ffff */
.L_x_57:
[----:B------:R-:W-:-:S07]  /*9710*/  MOV R0, UR4 ;  /* 0x0000000400007c02 */ /* 0x000fce0008000f00 */
.L_x_167:
[----:B--2---:R2:W3:Y:S02]  /*9720*/  SYNCS.PHASECHK.TRANS64.TRYWAIT P0, [R0+URZ+0xa0], R2 ;  /* 0x0000a002000075a7 */ /* 0x0044e400080011ff */
[----:B---3--:R-:W-:Y:S05]  /*9730*/  @!P0 NANOSLEEP.SYNCS 0x989680 ;  /* 0x009896800000895d */ /* 0x008fea0003900000 */
[----:B------:R-:W3:Y:S02]  /*9740*/  @!P0 SYNCS.PHASECHK.TRANS64 P0, [R0+URZ+0xa0], R2 ;  /* 0x0000a002000085a7 */ /* 0x000ee400080010ff */
[----:B---3--:R-:W-:Y:S05]  /*9750*/  @!P0 BRA `(.L_x_167) ;  /* 0xfffffffc00f08947 */ /* 0x008fea000383ffff */
[----:B------:R-:W-:Y:S05]  /*9760*/  BRA `(.L_x_56) ;  /* 0xffffff9c00087947 */ /* 0x000fea000383ffff */
.L_x_66:
[----:B--2---:R-:W-:-:S04]  /*9770*/  MOV R5, UR5 ;  /* 0x0000000500057c02 */ /* 0x004fc80008000f00 */
[----:B------:R2:W3:Y:S03]  /*9780*/  SYNCS.PHASECHK.TRANS64.TRYWAIT P0, [R5+URZ+0x8], R6 ;  /* 0x00000806050075a7 */ /* 0x0004e600080011ff */
[----:B---3--:R-:W-:Y:S05]  /*9790*/  @!P0 NANOSLEEP.SYNCS 0x989680 ;  /* 0x009896800000895d */ /* 0x008fea0003900000 */
[----:B------:R-:W3:Y:S02]  /*97a0*/  @!P0 SYNCS.PHASECHK.TRANS64 P0, [R5+URZ+0x8], R6 ;  /* 0x00000806050085a7 */ /* 0x000ee400080010ff */
[----:B---3--:R-:W-:Y:S05]  /*97b0*/  @!P0 BRA `(.L_x_66) ;  /* 0xfffffffc00ec8947 */ /* 0x008fea000383ffff */
[----:B------:R-:W-:Y:S05]  /*97c0*/  BRA `(.L_x_65) ;  /* 0xffffff9c00bc7947 */ /* 0x000fea000383ffff */
.L_x_68:
[----:B------:R-:W-:Y:S01]  /*97d0*/  BSSY B0, `(.L_x_168) ;  /* 0x0000006000007945 */ /* 0x000fe20003800000 */
[----:B------:R-:W-:-:S07]  /*97e0*/  MOV R15, 0xffffffff ;  /* 0xffffffff000f7802 */ /* 0x000fce0000000f00 */
[----:B-12--5:R-:W-:Y:S05]  /*97f0*/  WARPSYNC.COLLECTIVE R15, `(.L_x_169) ;  /* 0x000000000f0c7348 */ /* 0x026fea0003c00000 */
[----:B------:R-:W-:Y:S02]  /*9800*/  ELECT P6, UR79, PT ;  /* 0x00000000004f782f */ /* 0x000fe400038c0000 */
[----:B------:R-:W-:Y:S01]  /*9810*/  MOV R14, UR79 ;  /* 0x0000004f000e7c02 */ /* 0x000fe20008000f00 */
[----:B-12--5:R-:W-:Y:S10]  /*9820*/  ENDCOLLECTIVE ;  /* 0x000000000000791b */ /* 0x026ff40003800000 */
.L_x_169:
[----:B------:R-:W-:Y:S05]  /*9830*/  BSYNC B0 ;  /* 0x0000000000007941 */ /* 0x000fea0003800000 */
.L_x_168:
[----:B------:R-:W-:Y:S01]  /*9840*/  PLOP3.LUT P0, PT, P6, PT, PT, 0x80, 0x8 ;  /* 0x000000000008781c */ /* 0x000fe2000370f070 */
[----:B------:R-:W-:-:S12]  /*9850*/  BRA `(.L_x_170) ;  /* 0xffffff9c00e87947 */ /* 0x000fd8000383ffff */
.L_x_70:
[----:B--2---:R-:W-:-:S04]  /*9860*/  MOV R0, UR5 ;  /* 0x0000000500007c02 */ /* 0x004fc80008000f00 */
[----:B------:R2:W3:Y:S03]  /*9870*/  SYNCS.PHASECHK.TRANS64.TRYWAIT P0, [R0+URZ+0x8], R4 ;  /* 0x00000804000075a7 */ /* 0x0004e600080011ff */
[----:B---3--:R-:W-:Y:S05]  /*9880*/  @!P0 NANOSLEEP.SYNCS 0x989680 ;  /* 0x009896800000895d */ /* 0x008fea0003900000 */
[----:B------:R-:W3:Y:S02]  /*9890*/  @!P0 SYNCS.PHASECHK.TRANS64 P0, [R0+URZ+0x8], R4 ;  /* 0x00000804000085a7 */ /* 0x000ee400080010ff */
[----:B---3--:R-:W-:Y:S05]  /*98a0*/  @!P0 BRA `(.L_x_70) ;  /* 0xfffffffc00ec8947 */ /* 0x008fea000383ffff */
[----:B------:R-:W-:Y:S05]  /*98b0*/  BRA `(.L_x_69) ;  /* 0xffffff9c00ec7947 */ /* 0x000fea000383ffff */
.L_x_71:
[----:B-1----:R1:W2:Y:S02]  /*98c0*/  SYNCS.PHASECHK.TRANS64.TRYWAIT P0, [R0+URZ+0x90], R4 ;  /* 0x00009004000075a7 */ /* 0x0022a400080011ff */
[----:B--2---:R-:W-:Y:S05]  /*98d0*/  @!P0 NANOSLEEP.SYNCS 0x989680 ;  /* 0x009896800000895d */ /* 0x004fea0003900000 */
[----:B------:R-:W2:Y:S02]  /*98e0*/  @!P0 SYNCS.PHASECHK.TRANS64 P0, [R0+URZ+0x90], R4 ;  /* 0x00009004000085a7 */ /* 0x000ea400080010ff */
[----:B--2---:R-:W-:Y:S05]  /*98f0*/  @!P0 BRA `(.L_x_71) ;  /* 0xfffffffc00f08947 */ /* 0x004fea000383ffff */
[----:B------:R-:W-:Y:S05]  /*9900*/  BRA `(.L_x_171) ;  /* 0xffffffa000f87947 */ /* 0x000fea000383ffff */
.L_x_73:
[----:B------:R-:W-:-:S07]  /*9910*/  MOV R0, UR46 ;  /* 0x0000002e00007c02 */ /* 0x000fce0008000f00 */
.L_x_172:
[----:B-1----:R1:W2:Y:S02]  /*9920*/  SYNCS.PHASECHK.TRANS64.TRYWAIT P0, [R0+URZ+0xd0], R4 ;  /* 0x0000d004000075a7 */ /* 0x0022a400080011ff */
[----:B--2---:R-:W-:Y:S05]  /*9930*/  @!P0 NANOSLEEP.SYNCS 0x989680 ;  /* 0x009896800000895d */ /* 0x004fea0003900000 */
[----:B------:R-:W2:Y:S02]  /*9940*/  @!P0 SYNCS.PHASECHK.TRANS64 P0, [R0+URZ+0xd0], R4 ;  /* 0x0000d004000085a7 */ /* 0x000ea400080010ff */
[----:B--2---:R-:W-:Y:S05]  /*9950*/  @!P0 BRA `(.L_x_172) ;  /* 0xfffffffc00f08947 */ /* 0x004fea000383ffff */
[----:B------:R-:W-:Y:S05]  /*9960*/  BRA `(.L_x_173) ;  /* 0xffffffa400447947 */ /* 0x000fea000383ffff */
.L_x_76:
[----:B------:R-:W-:Y:S07]  /*9970*/  MOV R0, UR7 ;  /* 0x0000000700007c02 */ /* 0x000fee0008000f00 */
.L_x_174:
[----:B-1----:R1:W2:Y:S02]  /*9980*/  SYNCS.PHASECHK.TRANS64.TRYWAIT P0, [R0+URZ], R4 ;  /* 0x00000004000075a7 */ /* 0x0022a400080011ff */
[----:B--2---:R-:W-:Y:S05]  /*9990*/  @!P0 NANOSLEEP.SYNCS 0x989680 ;  /* 0x009896800000895d */ /* 0x004fea0003900000 */
[----:B------:R-:W2:Y:S02]  /*99a0*/  @!P0 SYNCS.PHASECHK.TRANS64 P0, [R0+URZ], R4 ;  /* 0x00000004000085a7 */ /* 0x000ea400080010ff */
[----:B--2---:R-:W-:Y:S05]  /*99b0*/  @!P0 BRA `(.L_x_174) ;  /* 0xfffffffc00f08947 */ /* 0x004fea000383ffff */
[----:B------:R-:W-:Y:S05]  /*99c0*/  BRA `(.L_x_75) ;  /* 0xffffffa400587947 */ /* 0x000fea000383ffff */
.L_x_80:
[----:B-1----:R-:W-:-:S07]  /*99d0*/  MOV R0, UR4 ;  /* 0x0000000400007c02 */ /* 0x002fce0008000f00 */
.L_x_175:
[----:B-1----:R1:W2:Y:S02]  /*99e0*/  SYNCS.PHASECHK.TRANS64.TRYWAIT P0, [R0+URZ], R2 ;  /* 0x00000002000075a7 */ /* 0x0022a400080011ff */
[----:B--2---:R-:W-:Y:S05]  /*99f0*/  @!P0 NANOSLEEP.SYNCS 0x989680 ;  /* 0x009896800000895d */ /* 0x004fea0003900000 */
[----:B------:R-:W2:Y:S02]  /*9a00*/  @!P0 SYNCS.PHASECHK.TRANS64 P0, [R0+URZ], R2 ;  /* 0x00000002000085a7 */ /* 0x000ea400080010ff */
[----:B--2---:R-:W-:Y:S05]  /*9a10*/  @!P0 BRA `(.L_x_175) ;  /* 0xfffffffc00f08947 */ /* 0x004fea000383ffff */
[----:B------:R-:W-:Y:S05]  /*9a20*/  BRA `(.L_x_176) ;  /* 0xffffffa8009c7947 */ /* 0x000fea000383ffff */
.L_x_81:
[----:B------:R-:W-:-:S07]  /*9a30*/  MOV R0, UR5 ;  /* 0x0000000500007c02 */ /* 0x000fce0008000f00 */
.L_x_177:
[----:B-1----:R1:W2:Y:S02]  /*9a40*/  SYNCS.PHASECHK.TRANS64.TRYWAIT P0, [R0+URZ], R3 ;  /* 0x00000003000075a7 */ /* 0x0022a400080011ff */
[----:B--2---:R-:W-:Y:S05]  /*9a50*/  @!P0 NANOSLEEP.SYNCS 0x989680 ;  /* 0x009896800000895d */ /* 0x004fea0003900000 */
[----:B------:R-:W2:Y:S02]  /*9a60*/  @!P0 SYNCS.PHASECHK.TRANS64 P0, [R0+URZ], R3 ;  /* 0x00000003000085a7 */ /* 0x000ea400080010ff */
[----:B--2---:R-:W-:Y:S05]  /*9a70*/  @!P0 BRA `(.L_x_177) ;  /* 0xfffffffc00f08947 */ /* 0x004fea000383ffff */
[----:B------:R-:W-:Y:S05]  /*9a80*/  BRA `(.L_x_178) ;  /* 0xffffffa800a87947 */ /* 0x000fea000383ffff */
.L_x_82:
[----:B------:R-:W-:-:S07]  /*9a90*/  MOV R0, UR5 ;  /* 0x0000000500007c02 */ /* 0x000fce0008000f00 */
.L_x_179:
[----:B-1----:R1:W2:Y:S02]  /*9aa0*/  SYNCS.PHASECHK.TRANS64.TRYWAIT P0, [R0+URZ], R3 ;  /* 0x00000003000075a7 */ /* 0x0022a400080011ff */
[----:B--2---:R-:W-:Y:S05]  /*9ab0*/  @!P0 NANOSLEEP.SYNCS 0x989680 ;  /* 0x009896800000895d */ /* 0x004fea0003900000 */
[----:B------:R-:W2:Y:S02]  /*9ac0*/  @!P0 SYNCS.PHASECHK.TRANS64 P0, [R0+URZ], R3 ;  /* 0x00000003000085a7 */ /* 0x000ea400080010ff */
[----:B--2---:R-:W-:Y:S05]  /*9ad0*/  @!P0 BRA `(.L_x_179) ;  /* 0xfffffffc00f08947 */ /* 0x004fea000383ffff */
[----:B------:R-:W-:Y:S05]  /*9ae0*/  BRA `(.L_x_180) ;  /* 0xffffffa800b47947 */ /* 0x000fea000383ffff */
.L_x_85:
[----:B------:R-:W-:-:S07]  /*9af0*/  MOV R0, UR41 ;  /* 0x0000002900007c02 */ /* 0x000fce0008000f00 */
.L_x_181:
[----:B-1----:R1:W2:Y:S02]  /*9b00*/  SYNCS.PHASECHK.TRANS64.TRYWAIT P1, [R0+URZ+0x110], R2 ;  /* 0x00011002000075a7 */ /* 0x0022a400080211ff */
[----:B--2---:R-:W-:Y:S05]  /*9b10*/  @!P1 NANOSLEEP.SYNCS 0x989680 ;  /* 0x009896800000995d */ /* 0x004fea0003900000 */
[----:B------:R-:W2:Y:S02]  /*9b20*/  @!P1 SYNCS.PHASECHK.TRANS64 P1, [R0+URZ+0x110], R2 ;  /* 0x00011002000095a7 */ /* 0x000ea400080210ff */
[----:B--2---:R-:W-:Y:S05]  /*9b30*/  @!P1 BRA `(.L_x_181) ;  /* 0xfffffffc00f09947 */ /* 0x004fea000383ffff */
[----:B------:R-:W-:Y:S05]  /*9b40*/  BRA `(.L_x_182) ;  /* 0xffffffac00007947 */ /* 0x000fea000383ffff */
.L_x_90:
[----:B---3--:R3:W4:Y:S02]  /*9b50*/  SYNCS.PHASECHK.TRANS64.TRYWAIT P0, [R12+URZ+0x90], R0 ;  /* 0x000090000c0075a7 */ /* 0x00872400080011ff */
[----:B----4-:R-:W-:Y:S05]  /*9b60*/  @!P0 NANOSLEEP.SYNCS 0x989680 ;  /* 0x009896800000895d */ /* 0x010fea0003900000 */
[----:B------:R-:W4:Y:S02]  /*9b70*/  @!P0 SYNCS.PHASECHK.TRANS64 P0, [R12+URZ+0x90], R0 ;  /* 0x000090000c0085a7 */ /* 0x000f2400080010ff */
[----:B----4-:R-:W-:Y:S05]  /*9b80*/  @!P0 BRA `(.L_x_90) ;  /* 0xfffffffc00f08947 */ /* 0x010fea000383ffff */
[----:B------:R-:W-:Y:S05]  /*9b90*/  BRA `(.L_x_183) ;  /* 0xffffffb000287947 */ /* 0x000fea000383ffff */
.L_x_93:
[----:B-1----:R-:W-:Y:S07]  /*9ba0*/  MOV R0, UR21 ;  /* 0x0000001500007c02 */ /* 0x002fee0008000f00 */
.L_x_184:
[----:B-1----:R1:W3:Y:S02]  /*9bb0*/  SYNCS.PHASECHK.TRANS64.TRYWAIT P2, [R0+URZ+0x88], R6 ;  /* 0x00008806000075a7 */ /* 0x0022e400080411ff */
[----:B---3--:R-:W-:Y:S05]  /*9bc0*/  @!P2 NANOSLEEP.SYNCS 0x989680 ;  /* 0x009896800000a95d */ /* 0x008fea0003900000 */
[----:B------:R-:W3:Y:S02]  /*9bd0*/  @!P2 SYNCS.PHASECHK.TRANS64 P2, [R0+URZ+0x88], R6 ;  /* 0x000088060000a5a7 */ /* 0x000ee400080410ff */
[----:B---3--:R-:W-:Y:S05]  /*9be0*/  @!P2 BRA `(.L_x_184) ;  /* 0xfffffffc00f0a947 */ /* 0x008fea000383ffff */
[----:B------:R-:W-:Y:S05]  /*9bf0*/  BRA `(.L_x_92) ;  /* 0xffffffb400907947 */ /* 0x000fea000383ffff */
.L_x_96:
[----:B------:R-:W-:Y:S07]  /*9c00*/  MOV R0, UR21 ;  /* 0x0000001500007c02 */ /* 0x000fee0008000f00 */
.L_x_185:
[----:B-1----:R1:W3:Y:S02]  /*9c10*/  SYNCS.PHASECHK.TRANS64.TRYWAIT P0, [R0+URZ+0x60], R9 ;  /* 0x00006009000075a7 */ /* 0x0022e400080011ff */
[----:B---3--:R-:W-:Y:S05]  /*9c20*/  @!P0 NANOSLEEP.SYNCS 0x989680 ;  /* 0x009896800000895d */ /* 0x008fea0003900000 */
[----:B------:R-:W3:Y:S02]  /*9c30*/  @!P0 SYNCS.PHASECHK.TRANS64 P0, [R0+URZ+0x60], R9 ;  /* 0x00006009000085a7 */ /* 0x000ee400080010ff */
[----:B---3--:R-:W-:Y:S05]  /*9c40*/  @!P0 BRA `(.L_x_185) ;  /* 0xfffffffc00f08947 */ /* 0x008fea000383ffff */
[----:B------:R-:W-:Y:S05]  /*9c50*/  BRA `(.L_x_186) ;  /* 0xffffffb400ec7947 */ /* 0x000fea000383ffff */
.L_x_97:
[----:B------:R-:W-:Y:S07]  /*9c60*/  MOV R0, UR21 ;  /* 0x0000001500007c02 */ /* 0x000fee0008000f00 */
.L_x_187:
[----:B-1----:R1:W3:Y:S02]  /*9c70*/  SYNCS.PHASECHK.TRANS64.TRYWAIT P0, [R0+URZ+0x68], R9 ;  /* 0x00006809000075a7 */ /* 0x0022e400080011ff */
[----:B---3--:R-:W-:Y:S05]  /*9c80*/  @!P0 NANOSLEEP.SYNCS 0x989680 ;  /* 0x009896800000895d */ /* 0x008fea0003900000 */
[----:B------:R-:W3:Y:S02]  /*9c90*/  @!P0 SYNCS.PHASECHK.TRANS64 P0, [R0+URZ+0x68], R9 ;  /* 0x00006809000085a7 */ /* 0x000ee400080010ff */
[----:B---3--:R-:W-:Y:S05]  /*9ca0*/  @!P0 BRA `(.L_x_187) ;  /* 0xfffffffc00f08947 */ /* 0x008fea000383ffff */
[----:B------:R-:W-:Y:S05]  /*9cb0*/  BRA `(.L_x_188) ;  /* 0xffffffb800287947 */ /* 0x000fea000383ffff */
.L_x_98:
[----:B------:R-:W-:Y:S07]  /*9cc0*/  MOV R0, UR21 ;  /* 0x0000001500007c02 */ /* 0x000fee0008000f00 */
.L_x_189:
[----:B-1----:R1:W3:Y:S02]  /*9cd0*/  SYNCS.PHASECHK.TRANS64.TRYWAIT P0, [R0+URZ+0x70], R9 ;  /* 0x00007009000075a7 */ /* 0x0022e400080011ff */
[----:B---3--:R-:W-:Y:S05]  /*9ce0*/  @!P0 NANOSLEEP.SYNCS 0x989680 ;  /* 0x009896800000895d */ /* 0x008fea0003900000 */
[----:B------:R-:W3:Y:S02]  /*9cf0*/  @!P0 SYNCS.PHASECHK.TRANS64 P0, [R0+URZ+0x70], R9 ;  /* 0x00007009000085a7 */ /* 0x000ee400080010ff */
[----:B---3--:R-:W-:Y:S05]  /*9d00*/  @!P0 BRA `(.L_x_189) ;  /* 0xfffffffc00f08947 */ /* 0x008fea000383ffff */
[----:B------:R-:W-:Y:S05]  /*9d10*/  BRA `(.L_x_190) ;  /* 0xffffffb800707947 */ /* 0x000fea000383ffff */
.L_x_99:
[----:B------:R-:W-:Y:S07]  /*9d20*/  MOV R0, UR21 ;  /* 0x0000001500007c02 */ /* 0x000fee0008000f00 */
.L_x_191:
[----:B-1----:R1:W3:Y:S02]  /*9d30*/  SYNCS.PHASECHK.TRANS64.TRYWAIT P0, [R0+URZ+0x78], R9 ;  /* 0x00007809000075a7 */ /* 0x0022e400080011ff */
[----:B---3--:R-:W-:Y:S05]  /*9d40*/  @!P0 NANOSLEEP.SYNCS 0x989680 ;  /* 0x009896800000895d */ /* 0x008fea0003900000 */
[----:B------:R-:W3:Y:S02]  /*9d50*/  @!P0 SYNCS.PHASECHK.TRANS64 P0, [R0+URZ+0x78], R9 ;  /* 0x00007809000085a7 */ /* 0x000ee400080010ff */
[----:B---3--:R-:W-:Y:S05]  /*9d60*/  @!P0 BRA `(.L_x_191) ;  /* 0xfffffffc00f08947 */ /* 0x008fea000383ffff */
[----:B------:R-:W-:Y:S05]  /*9d70*/  BRA `(.L_x_192) ;  /* 0xffffffb800b47947 */ /* 0x000fea000383ffff */
.L_x_101:
[----:B------:R-:W-:-:S07]  /*9d80*/  MOV R0, UR21 ;  /* 0x0000001500007c02 */ /* 0x000fce0008000f00 */
.L_x_193:
[----:B-1----:R1:W4:Y:S02]  /*9d90*/  SYNCS.PHASECHK.TRANS64.TRYWAIT P0, [R0+URZ+0x60], R2 ;  /* 0x00006002000075a7 */ /* 0x00232400080011ff */
[----:B----4-:R-:W-:Y:S05]  /*9da0*/  @!P0 NANOSLEEP.SYNCS 0x989680 ;  /* 0x009896800000895d */ /* 0x010fea0003900000 */
[----:B------:R-:W4:Y:S02]  /*9db0*/  @!P0 SYNCS.PHASECHK.TRANS64 P0, [R0+URZ+0x60], R2 ;  /* 0x00006002000085a7 */ /* 0x000f2400080010ff */
[----:B----4-:R-:W-:Y:S05]  /*9dc0*/  @!P0 BRA `(.L_x_193) ;  /* 0xfffffffc00f08947 */ /* 0x010fea000383ffff */
[----:B------:R-:W-:Y:S05]  /*9dd0*/  BRA `(.L_x_194) ;  /* 0xffffffbc00287947 */ /* 0x000fea000383ffff */
.L_x_102:
[----:B-1----:R-:W-:-:S07]  /*9de0*/  MOV R0, UR21 ;  /* 0x0000001500007c02 */ /* 0x002fce0008000f00 */
.L_x_195:
[----:B-1----:R1:W4:Y:S02]  /*9df0*/  SYNCS.PHASECHK.TRANS64.TRYWAIT P0, [R0+URZ+0x68], R2 ;  /* 0x00006802000075a7 */ /* 0x00232400080011ff */
[----:B----4-:R-:W-:Y:S05]  /*9e00*/  @!P0 NANOSLEEP.SYNCS 0x989680 ;  /* 0x009896800000895d */ /* 0x010fea0003900000 */
[----:B------:R-:W4:Y:S02]  /*9e10*/  @!P0 SYNCS.PHASECHK.TRANS64 P0, [R0+URZ+0x68], R2 ;  /* 0x00006802000085a7 */ /* 0x000f2400080010ff */
[----:B----4-:R-:W-:Y:S05]  /*9e20*/  @!P0 BRA `(.L_x_195) ;  /* 0xfffffffc00f08947 */ /* 0x010fea000383ffff */
[----:B------:R-:W-:Y:S05]  /*9e30*/  BRA `(.L_x_196) ;  /* 0xffffffbc00187947 */ /* 0x000fea000383ffff */
.L_x_103:
[----:B-1----:R-:W-:-:S07]  /*9e40*/  MOV R0, UR21 ;  /* 0x0000001500007c02 */ /* 0x002fce0008000f00 */
.L_x_197:
[----:B-1----:R1:W4:Y:S02]  /*9e50*/  SYNCS.PHASECHK.TRANS64.TRYWAIT P0, [R0+URZ+0x70], R2 ;  /* 0x00007002000075a7 */ /* 0x00232400080011ff */
[----:B----4-:R-:W-:Y:S05]  /*9e60*/  @!P0 NANOSLEEP.SYNCS 0x989680 ;  /* 0x009896800000895d */ /* 0x010fea0003900000 */
[----:B------:R-:W4:Y:S02]  /*9e70*/  @!P0 SYNCS.PHASECHK.TRANS64 P0, [R0+URZ+0x70], R2 ;  /* 0x00007002000085a7 */ /* 0x000f2400080010ff */
[----:B----4-:R-:W-:Y:S05]  /*9e80*/  @!P0 BRA `(.L_x_197) ;  /* 0xfffffffc00f08947 */ /* 0x010fea000383ffff */
[----:B------:R-:W-:Y:S05]  /*9e90*/  BRA `(.L_x_198) ;  /* 0xffffffbc00087947 */ /* 0x000fea000383ffff */
.L_x_105:
[----:B--2---:R2:W3:Y:S02]  /*9ea0*/  SYNCS.PHASECHK.TRANS64.TRYWAIT P0, [R3+URZ+0x90], R0 ;  /* 0x00009000030075a7 */ /* 0x0044e400080011ff */
[----:B---3--:R-:W-:Y:S05]  /*9eb0*/  @!P0 NANOSLEEP.SYNCS 0x989680 ;  /* 0x009896800000895d */ /* 0x008fea0003900000 */
[----:B------:R-:W3:Y:S02]  /*9ec0*/  @!P0 SYNCS.PHASECHK.TRANS64 P0, [R3+URZ+0x90], R0 ;  /* 0x00009000030085a7 */ /* 0x000ee400080010ff */
[----:B---3--:R-:W-:Y:S05]  /*9ed0*/  @!P0 BRA `(.L_x_105) ;  /* 0xfffffffc00f08947 */ /* 0x008fea000383ffff */
[----:B------:R-:W-:Y:S05]  /*9ee0*/  BRA `(.L_x_199) ;  /* 0xffffffbc00c87947 */ /* 0x000fea000383ffff */
.L_x_116:
[----:B-1----:R-:W-:Y:S04]  /*9ef0*/  MOV R2, UR44 ;  /* 0x0000002c00027c02 */ /* 0x002fe80008000f00 */
[----:B------:R1:W2:Y:S03]  /*9f00*/  SYNCS.PHASECHK.TRANS64.TRYWAIT P0, [R2+URZ+0x40], R3 ;  /* 0x00004003020075a7 */ /* 0x0002a600080011ff */
[----:B--2---:R-:W-:Y:S05]  /*9f10*/  @!P0 NANOSLEEP.SYNCS 0x989680 ;  /* 0x009896800000895d */ /* 0x004fea0003900000 */
[----:B------:R-:W2:Y:S02]  /*9f20*/  @!P0 SYNCS.PHASECHK.TRANS64 P0, [R2+URZ+0x40], R3 ;  /* 0x00004003020085a7 */ /* 0x000ea400080010ff */
[----:B--2---:R-:W-:Y:S05]  /*9f30*/  @!P0 BRA `(.L_x_116) ;  /* 0xfffffffc00ec8947 */ /* 0x004fea000383ffff */
[----:B------:R-:W-:Y:S05]  /*9f40*/  BRA `(.L_x_115) ;  /* 0xffffffcc001c7947 */ /* 0x000fea000383ffff */
.L_x_118:
[----:B-1----:R1:W3:Y:S02]  /*9f50*/  SYNCS.PHASECHK.TRANS64.TRYWAIT P1, [R72+URZ+0xb0], R0 ;  /* 0x0000b000480075a7 */ /* 0x0022e400080211ff */
[----:B---3--:R-:W-:Y:S05]  /*9f60*/  @!P1 NANOSLEEP.SYNCS 0x989680 ;  /* 0x009896800000995d */ /* 0x008fea0003900000 */
[----:B------:R-:W3:Y:S02]  /*9f70*/  @!P1 SYNCS.PHASECHK.TRANS64 P1, [R72+URZ+0xb0], R0 ;  /* 0x0000b000480095a7 */ /* 0x000ee400080210ff */
[----:B---3--:R-:W-:Y:S05]  /*9f80*/  @!P1 BRA `(.L_x_118) ;  /* 0xfffffffc00f09947 */ /* 0x008fea000383ffff */
[----:B------:R-:W-:Y:S05]  /*9f90*/  BRA `(.L_x_117) ;  /* 0xffffffcc00447947 */ /* 0x000fea000383ffff */
.L_x_127:
[----:B-1----:R1:W3:Y:S02]  /*9fa0*/  SYNCS.PHASECHK.TRANS64.TRYWAIT P0, [R2+URZ+0x40], R0 ;  /* 0x00004000020075a7 */ /* 0x0022e400080011ff */
[----:B---3--:R-:W-:Y:S05]  /*9fb0*/  @!P0 NANOSLEEP.SYNCS 0x989680 ;  /* 0x009896800000895d */ /* 0x008fea0003900000 */
[----:B------:R-:W3:Y:S02]  /*9fc0*/  @!P0 SYNCS.PHASECHK.TRANS64 P0, [R2+URZ+0x40], R0 ;  /* 0x00004000020085a7 */ /* 0x000ee400080010ff */
[----:B---3--:R-:W-:Y:S05]  /*9fd0*/  @!P0 BRA `(.L_x_127) ;  /* 0xfffffffc00f08947 */ /* 0x008fea000383ffff */
[----:B------:R-:W-:Y:S05]  /*9fe0*/  BRA `(.L_x_126) ;  /* 0xffffffd400607947 */ /* 0x000fea000383ffff */
.L_x_135:
[----:B-1----:R1:W3:Y:S02]  /*9ff0*/  SYNCS.PHASECHK.TRANS64.TRYWAIT P0, [R0+URZ+0x40], R6 ;  /* 0x00004006000075a7 */ /* 0x0022e400080011ff */
[----:B---3--:R-:W-:Y:S05]  /*a000*/  @!P0 NANOSLEEP.SYNCS 0x989680 ;  /* 0x009896800000895d */ /* 0x008fea0003900000 */
[----:B------:R-:W3:Y:S02]  /*a010*/  @!P0 SYNCS.PHASECHK.TRANS64 P0, [R0+URZ+0x40], R6 ;  /* 0x00004006000085a7 */ /* 0x000ee400080010ff */
[----:B---3--:R-:W-:Y:S05]  /*a020*/  @!P0 BRA `(.L_x_135) ;  /* 0xfffffffc00f08947 */ /* 0x008fea000383ffff */
[----:B------:R-:W-:Y:S05]  /*a030*/  BRA `(.L_x_134) ;  /* 0xffffffdc00a47947 */ /* 0x000fea000383ffff */
.L_x_143:
[----:B-1----:R1:W3:Y:S02]  /*a040*/  SYNCS.PHASECHK.TRANS64.TRYWAIT P0, [R0+URZ+0x40], R5 ;  /* 0x00004005000075a7 */ /* 0x0022e400080011ff */
[----:B---3--:R-:W-:Y:S05]  /*a050*/  @!P0 NANOSLEEP.SYNCS 0x989680 ;  /* 0x009896800000895d */ /* 0x008fea0003900000 */
[----:B------:R-:W3:Y:S02]  /*a060*/  @!P0 SYNCS.PHASECHK.TRANS64 P0, [R0+URZ+0x40], R5 ;  /* 0x00004005000085a7 */ /* 0x000ee400080010ff */
[----:B---3--:R-:W-:Y:S05]  /*a070*/  @!P0 BRA `(.L_x_143) ;  /* 0xfffffffc00f08947 */ /* 0x008fea000383ffff */
[----:B------:R-:W-:Y:S05]  /*a080*/  BRA `(.L_x_142) ;  /* 0xffffffe400e87947 */ /* 0x000fea000383ffff */
        .weak           $__internal_0_$__cuda_sm10x_tcgen05_guardrail_trap_col_being_dealloced_not_returned_by_alloc
        .type           $__internal_0_$__cuda_sm10x_tcgen05_guardrail_trap_col_being_dealloced_not_returned_by_alloc,@function
        .size           $__internal_0_$__cuda_sm10x_tcgen05_guardrail_trap_col_being_dealloced_not_returned_by_alloc,($__internal_1_$__cuda_sm10x_tcgen05_guardrail_trap_phase_invalid_during_alloc - $__internal_0_$__cuda_sm10x_tcgen05_guardrail_trap_col_being_dealloced_not_returned_by_alloc)
$__internal_0_$__cuda_sm10x_tcgen05_guardrail_trap_col_being_dealloced_not_returned_by_alloc:
[----:B------:R-:W-:Y:S05]  /*a090*/  BPT.TRAP 0x1 ;  /* 0x000000040000795c */ /* 0x000fea0000300000 */
[----:B------:R-:W-:-:S04]  /*a0a0*/  HFMA2 R3, -RZ, RZ, 0, 0 ;  /* 0x00000000ff037431 */ /* 0x000fc800000001ff */
[----:B------:R-:W-:Y:S05]  /*a0b0*/  RET.REL.NODEC R2 `(_ZN7cutlass13device_kernelINS_4gemm6kernel13GemmUniversalIN4cute5tupleIJiiiiEEENS1_10collective13CollectiveMmaINS1_35MainloopSm100TmaUmmaWarpSpecializedILi4ELi2ELi4ENS5_IJNS4_1CILi4EEENSA_ILi2EEENSA_ILi1EEEEEEEENS5_IJNSA_ILi256EEENSA_ILi64EEESH_EEENS_10tfloat32_tENS5_IJlSD_lEEESJ_SK_NS4_8TiledMMAINS4_8MMA_AtomIJNS4_23SM100_MMA_TF32_2x1SM_SSISJ_SJ_fLi256ELi64ELNS4_4UMMA5MajorE0ELSP_0ELNSO_7ScaleInE0ELSQ_0EEEEEENS4_6LayoutINS5_IJSD_SD_SD_EEENS5_IJNSA_ILi0EEESV_SV_EEEEENS5_IJNS4_10UnderscoreESY_SY_EEEEENS4_28SM100_TMA_2SM_LOAD_MULTICASTENS4_14ComposedLayoutINS4_7SwizzleILi3ELi4ELi3EEENS4_18smem_ptr_flag_bitsILi32EEENST_INS5_IJNSA_ILi8EEENSA_ILi32EEEEEENS5_IJS18_SD_EEEEEEEvNS4_8identityES11_S1C_vS1D_EENS_8epilogue10collective18CollectiveEpilogueINS1F_23Sm100TmaWarpSpecializedILi4ELi2ELi16ELb1ELb0EEEJNS5_IJNSA_ILi128EEESH_SH_EEENS5_IJNST_IS1K_SD_EENST_INSA_ILi16EEESD_EEEEESJ_SK_SJ_SK_NS1F_6fusion15FusionCallbacksIS1J_NS1Q_17LinearCombinationISJ_fSJ_fLNS_15FloatRoundStyleE2EEES1L_S1P_JEEENS4_5SM1004TMEM4LOAD26SM100_TMEM_LOAD_32dp32b16xENS4_13SM90_TMA_LOADENS12_INS13_ILi2ELi4ELi3EEES16_NST_INS5_IJS17_S1N_EEENS5_IJS1N_SD_EEEEEEENS4_39AutoVectorizingCopyWithAssumedAlignmentILi128EEENS4_14SM90_TMA_STOREES25_S27_S27_EEEvvEEEEvNT_6ParamsE) ;  /* 0xffffff5c02d07950 */ /* 0x000fea0003c3ffff */
        .weak           $__internal_1_$__cuda_sm10x_tcgen05_guardrail_trap_phase_invalid_during_alloc
        .type           $__internal_1_$__cuda_sm10x_tcgen05_guardrail_trap_phase_invalid_during_alloc,@function
        .size           $__internal_1_$__cuda_sm10x_tcgen05_guardrail_trap_phase_invalid_during_alloc,($__internal_2_$__cuda_sm10x_tcgen05_guardrail_trap_unallocated_columns_being_dealloced - $__internal_1_$__cuda_sm10x_tcgen05_guardrail_trap_phase_invalid_during_alloc)
$__internal_1_$__cuda_sm10x_tcgen05_guardrail_trap_phase_invalid_during_alloc:
[----:B------:R-:W-:Y:S05]  /*a0c0*/  BPT.TRAP 0x1 ;  /* 0x000000040000795c */ /* 0x000fea0000300000 */
[----:B------:R-:W-:-:S04]  /*a0d0*/  MOV R5, 0x0 ;  /* 0x0000000000057802 */ /* 0x000fc80000000f00 */
[----:B------:R-:W-:Y:S05]  /*a0e0*/  RET.REL.NODEC R4 `(_ZN7cutlass13device_kernelINS_4gemm6kernel13GemmUniversalIN4cute5tupleIJiiiiEEENS1_10collective13CollectiveMmaINS1_35MainloopSm100TmaUmmaWarpSpecializedILi4ELi2ELi4ENS5_IJNS4_1CILi4EEENSA_ILi2EEENSA_ILi1EEEEEEEENS5_IJNSA_ILi256EEENSA_ILi64EEESH_EEENS_10tfloat32_tENS5_IJlSD_lEEESJ_SK_NS4_8TiledMMAINS4_8MMA_AtomIJNS4_23SM100_MMA_TF32_2x1SM_SSISJ_SJ_fLi256ELi64ELNS4_4UMMA5MajorE0ELSP_0ELNSO_7ScaleInE0ELSQ_0EEEEEENS4_6LayoutINS5_IJSD_SD_SD_EEENS5_IJNSA_ILi0EEESV_SV_EEEEENS5_IJNS4_10UnderscoreESY_SY_EEEEENS4_28SM100_TMA_2SM_LOAD_MULTICASTENS4_14ComposedLayoutINS4_7SwizzleILi3ELi4ELi3EEENS4_18smem_ptr_flag_bitsILi32EEENST_INS5_IJNSA_ILi8EEENSA_ILi32EEEEEENS5_IJS18_SD_EEEEEEEvNS4_8identityES11_S1C_vS1D_EENS_8epilogue10collective18CollectiveEpilogueINS1F_23Sm100TmaWarpSpecializedILi4ELi2ELi16ELb1ELb0EEEJNS5_IJNSA_ILi128EEESH_SH_EEENS5_IJNST_IS1K_SD_EENST_INSA_ILi16EEESD_EEEEESJ_SK_SJ_SK_NS1F_6fusion15FusionCallbacksIS1J_NS1Q_17LinearCombinationISJ_fSJ_fLNS_15FloatRoundStyleE2EEES1L_S1P_JEEENS4_5SM1004TMEM4LOAD26SM100_TMEM_LOAD_32dp32b16xENS4_13SM90_TMA_LOADENS12_INS13_ILi2ELi4ELi3EEES16_NST_INS5_IJS17_S1N_EEENS5_IJS1N_SD_EEEEEEENS4_39AutoVectorizingCopyWithAssumedAlignmentILi128EEENS4_14SM90_TMA_STOREES25_S27_S27_EEEvvEEEEvNT_6ParamsE) ;  /* 0xffffff5c04c47950 */ /* 0x000fea0003c3ffff */
        .weak           $__internal_2_$__cuda_sm10x_tcgen05_guardrail_trap_unallocated_columns_being_dealloced
        .type           $__internal_2_$__cuda_sm10x_tcgen05_guardrail_trap_unallocated_columns_being_dealloced,@function
        .size           $__internal_2_$__cuda_sm10x_tcgen05_guardrail_trap_unallocated_columns_being_dealloced,(.L_x_201 - $__internal_2_$__cuda_sm10x_tcgen05_guardrail_trap_unallocated_columns_being_dealloced)
$__internal_2_$__cuda_sm10x_tcgen05_guardrail_trap_unallocated_columns_being_dealloced:
[----:B------:R-:W-:Y:S05]  /*a0f0*/  BPT.TRAP 0x1 ;  /* 0x000000040000795c */ /* 0x000fea0000300000 */
[----:B------:R-:W-:-:S04]  /*a100*/  HFMA2 R3, -RZ, RZ, 0, 0 ;  /* 0x00000000ff037431 */ /* 0x000fc800000001ff */
[----:B------:R-:W-:Y:S05]  /*a110*/  RET.REL.NODEC R2 `(_ZN7cutlass13device_kernelINS_4gemm6kernel13GemmUniversalIN4cute5tupleIJiiiiEEENS1_10collective13CollectiveMmaINS1_35MainloopSm100TmaUmmaWarpSpecializedILi4ELi2ELi4ENS5_IJNS4_1CILi4EEENSA_ILi2EEENSA_ILi1EEEEEEEENS5_IJNSA_ILi256EEENSA_ILi64EEESH_EEENS_10tfloat32_tENS5_IJlSD_lEEESJ_SK_NS4_8TiledMMAINS4_8MMA_AtomIJNS4_23SM100_MMA_TF32_2x1SM_SSISJ_SJ_fLi256ELi64ELNS4_4UMMA5MajorE0ELSP_0ELNSO_7ScaleInE0ELSQ_0EEEEEENS4_6LayoutINS5_IJSD_SD_SD_EEENS5_IJNSA_ILi0EEESV_SV_EEEEENS5_IJNS4_10UnderscoreESY_SY_EEEEENS4_28SM100_TMA_2SM_LOAD_MULTICASTENS4_14ComposedLayoutINS4_7SwizzleILi3ELi4ELi3EEENS4_18smem_ptr_flag_bitsILi32EEENST_INS5_IJNSA_ILi8EEENSA_ILi32EEEEEENS5_IJS18_SD_EEEEEEEvNS4_8identityES11_S1C_vS1D_EENS_8epilogue10collective18CollectiveEpilogueINS1F_23Sm100TmaWarpSpecializedILi4ELi2ELi16ELb1ELb0EEEJNS5_IJNSA_ILi128EEESH_SH_EEENS5_IJNST_IS1K_SD_EENST_INSA_ILi16EEESD_EEEEESJ_SK_SJ_SK_NS1F_6fusion15FusionCallbacksIS1J_NS1Q_17LinearCombinationISJ_fSJ_fLNS_15FloatRoundStyleE2EEES1L_S1P_JEEENS4_5SM1004TMEM4LOAD26SM100_TMEM_LOAD_32dp32b16xENS4_13SM90_TMA_LOADENS12_INS13_ILi2ELi4ELi3EEES16_NST_INS5_IJS17_S1N_EEENS5_IJS1N_SD_EEEEEEENS4_39AutoVectorizingCopyWithAssumedAlignmentILi128EEENS4_14SM90_TMA_STOREES25_S27_S27_EEEvvEEEEvNT_6ParamsE) ;  /* 0xffffff5c02b87950 */ /* 0x000fea0003c3ffff */
.L_x_200:
[----:B------:R-:W-:-:S00]  /*a120*/  BRA `(.L_x_200) ;  /* 0xfffffffc00fc7947 */ /* 0x000fc0000383ffff */
[----:B------:R-:W-:-:S00]  /*a130*/  NOP ;  /* 0x0000000000007918 */ /* 0x000fc00000000000 */
        /* <DEDUP_REMOVED lines=12> */
.L_x_201:


//--------------------- .nv.global.init           --------------------------
	.section	.nv.global.init,"aw",@progbits
.nv.global.init:
	.type		$str$27,@object
	.size		$str$27,($str$28 - $str$27)
$str$27:
        /*0000*/ 	.byte	0x28, 0x61, 0x64, 0x64, 0x72, 0x65, 0x73, 0x73, 0x20, 0x26, 0x20, 0x6d, 0x61, 0x73, 0x6b, 0x29
        /*0010*/ 	.byte	0x20, 0x3d, 0x3d, 0x20, 0x30, 0x00
	.type		$str$28,@object
	.size		$str$28,($str$26 - $str$28)
$str$28:
        /*0016*/ 	.byte	0x2f, 0x74, 0x6d, 0x70, 0x2f, 0x63, 0x75, 0x74, 0x6c, 0x61, 0x73, 0x73, 0x5f, 0x73, 0x77, 0x65
        /*0026*/ 	.byte	0x65, 0x70, 0x5f, 0x73, 0x72, 0x63, 0x2f, 0x69, 0x6e, 0x63, 0x6c, 0x75, 0x64, 0x65, 0x2f, 0x63
        /*0036*/ 	.byte	0x75, 0x74, 0x65, 0x2f, 0x70, 0x6f, 0x69, 0x6e, 0x74, 0x65, 0x72, 0x5f, 0x66, 0x6c, 0x61, 0x67
        /*0046*/ 	.byte	0x67, 0x65, 0x64, 0x2e, 0x68, 0x70, 0x70, 0x00
	.type		$str$26,@object
	.size		$str$26,($str$25 - $str$26)
$str$26:
        /*004e*/ 	.byte	0x2f, 0x74, 0x6d, 0x70, 0x2f, 0x63, 0x75, 0x74, 0x6c, 0x61, 0x73, 0x73, 0x5f, 0x73, 0x77, 0x65
        /*005e*/ 	.byte	0x65, 0x70, 0x5f, 0x73, 0x72, 0x63, 0x2f, 0x69, 0x6e, 0x63, 0x6c, 0x75, 0x64, 0x65, 0x2f, 0x63
        /*006e*/ 	.byte	0x75, 0x74, 0x65, 0x2f, 0x61, 0x74, 0x6f, 0x6d, 0x2f, 0x63, 0x6f, 0x70, 0x79, 0x5f, 0x74, 0x72
        /*007e*/ 	.byte	0x61, 0x69, 0x74, 0x73, 0x5f, 0x73, 0x6d, 0x31, 0x30, 0x30, 0x2e, 0x68, 0x70, 0x70, 0x00
	.type		$str$25,@object
	.size		$str$25,(__unnamed_1 - $str$25)
$str$25:
        /*008d*/ 	.byte	0x28, 0x28, 0x75, 0x69, 0x6e, 0x74, 0x33, 0x32, 0x5f, 0x74, 0x28, 0x74, 0x68, 0x72, 0x65, 0x61
        /*009d*/ 	.byte	0x64, 0x49, 0x64, 0x78, 0x2e, 0x78, 0x29, 0x20, 0x2f, 0x20, 0x33, 0x32, 0x29, 0x20, 0x25, 0x20
        /*00ad*/ 	.byte	0x34, 0x29, 0x20, 0x3d, 0x3d, 0x20, 0x28, 0x28, 0x28, 0x74, 0x6d, 0x65, 0x6d, 0x5f, 0x61, 0x64
        /*00bd*/ 	.byte	0x64, 0x72, 0x20, 0x3e, 0x3e, 0x20, 0x31, 0x36, 0x29, 0x20, 0x2f, 0x20, 0x33, 0x32, 0x29, 0x20
        /*00cd*/ 	.byte	0x25, 0x20, 0x34, 0x29, 0x00
	.type		__unnamed_1,@object
	.size		__unnamed_1,(__unnamed_2 - __unnamed_1)
__unnamed_1:
        /*00d2*/ 	.byte	0x61, 0x75, 0x74, 0x6f, 0x20, 0x63, 0x75, 0x74, 0x65, 0x3a, 0x3a, 0x61, 0x73, 0x5f, 0x70, 0x6f
        /* <DEDUP_REMOVED lines=24> */
        /*0262*/ 	.byte	0x32, 0x30, 0x34, 0x38, 0x3e, 0x3e, 0x3e, 0x3e, 0x5d, 0x00
	.type		__unnamed_2,@object
	.size		__unnamed_2,(.L_2 - __unnamed_2)
__unnamed_2:
        /* <DEDUP_REMOVED lines=42> */
        /*050c*/ 	.byte	0x3e, 0x5d, 0x00
.L_2:


//--------------------- .nv.shared._ZN7cutlass13device_kernelINS_4gemm6kernel13GemmUniversalIN4cute5tupleIJiiiiEEENS1_10collective13CollectiveMmaINS1_35MainloopSm100TmaUmmaWarpSpecializedILi4ELi2ELi4ENS5_IJNS4_1CILi4EEENSA_ILi2EEENSA_ILi1EEEEEEEENS5_IJNSA_ILi256EEENSA_ILi64EEESH_EEENS_10tfloat32_tENS5_IJlSD_lEEESJ_SK_NS4_8TiledMMAINS4_8MMA_AtomIJNS4_23SM100_MMA_TF32_2x1SM_SSISJ_SJ_fLi256ELi64ELNS4_4UMMA5MajorE0ELSP_0ELNSO_7ScaleInE0ELSQ_0EEEEEENS4_6LayoutINS5_IJSD_SD_SD_EEENS5_IJNSA_ILi0EEESV_SV_EEEEENS5_IJNS4_10UnderscoreESY_SY_EEEEENS4_28SM100_TMA_2SM_LOAD_MULTICASTENS4_14ComposedLayoutINS4_7SwizzleILi3ELi4ELi3EEENS4_18smem_ptr_flag_bitsILi32EEENST_INS5_IJNSA_ILi8EEENSA_ILi32EEEEEENS5_IJS18_SD_EEEEEEEvNS4_8identityES11_S1C_vS1D_EENS_8epilogue10collective18CollectiveEpilogueINS1F_23Sm100TmaWarpSpecializedILi4ELi2ELi16ELb1ELb0EEEJNS5_IJNSA_ILi128EEESH_SH_EEENS5_IJNST_IS1K_SD_EENST_INSA_ILi16EEESD_EEEEESJ_SK_SJ_SK_NS1F_6fusion15FusionCallbacksIS1J_NS1Q_17LinearCombinationISJ_fSJ_fLNS_15FloatRoundStyleE2EEES1L_S1P_JEEENS4_5SM1004TMEM4LOAD26SM100_TMEM_LOAD_32dp32b16xENS4_13SM90_TMA_LOADENS12_INS13_ILi2ELi4ELi3EEES16_NST_INS5_IJS17_S1N_EEENS5_IJS1N_SD_EEEEEEENS4_39AutoVectorizingCopyWithAssumedAlignmentILi128EEENS4_14SM90_TMA_STOREES25_S27_S27_EEEvvEEEEvNT_6ParamsE --------------------------
	.section	.nv.shared._ZN7cutlass13device_kernelINS_4gemm6kernel13GemmUniversalIN4cute5tupleIJiiiiEEENS1_10collective13CollectiveMmaINS1_35MainloopSm100TmaUmmaWarpSpecializedILi4ELi2ELi4ENS5_IJNS4_1CILi4EEENSA_ILi2EEENSA_ILi1EEEEEEEENS5_IJNSA_ILi256EEENSA_ILi64EEESH_EEENS_10tfloat32_tENS5_IJlSD_lEEESJ_SK_NS4_8TiledMMAINS4_8MMA_AtomIJNS4_23SM100_MMA_TF32_2x1SM_SSISJ_SJ_fLi256ELi64ELNS4_4UMMA5MajorE0ELSP_0ELNSO_7ScaleInE0ELSQ_0EEEEEENS4_6LayoutINS5_IJSD_SD_SD_EEENS5_IJNSA_ILi0EEESV_SV_EEEEENS5_IJNS4_10UnderscoreESY_SY_EEEEENS4_28SM100_TMA_2SM_LOAD_MULTICASTENS4_14ComposedLayoutINS4_7SwizzleILi3ELi4ELi3EEENS4_18smem_ptr_flag_bitsILi32EEENST_INS5_IJNSA_ILi8EEENSA_ILi32EEEEEENS5_IJS18_SD_EEEEEEEvNS4_8identityES11_S1C_vS1D_EENS_8epilogue10collective18CollectiveEpilogueINS1F_23Sm100TmaWarpSpecializedILi4ELi2ELi16ELb1ELb0EEEJNS5_IJNSA_ILi128EEESH_SH_EEENS5_IJNST_IS1K_SD_EENST_INSA_ILi16EEESD_EEEEESJ_SK_SJ_SK_NS1F_6fusion15FusionCallbacksIS1J_NS1Q_17LinearCombinationISJ_fSJ_fLNS_15FloatRoundStyleE2EEES1L_S1P_JEEENS4_5SM1004TMEM4LOAD26SM100_TMEM_LOAD_32dp32b16xENS4_13SM90_TMA_LOADENS12_INS13_ILi2ELi4ELi3EEES16_NST_INS5_IJS17_S1N_EEENS5_IJS1N_SD_EEEEEEENS4_39AutoVectorizingCopyWithAssumedAlignmentILi128EEENS4_14SM90_TMA_STOREES25_S27_S27_EEEvvEEEEvNT_6ParamsE,"aw",@nobits
	.sectionflags	@""
	.align	16
	.zero		1024


//--------------------- .nv.shared.reserved.0     --------------------------
	.section	.nv.shared.reserved.0,"aw",@nobits
	.weak		__nv_reservedSMEM_offset_0_alias
	.size		__nv_reservedSMEM_offset_0_alias, 0, 64
	.other		__nv_reservedSMEM_offset_0_alias,@"STO_CUDA_RESERVED_SHARED STV_DEFAULT"
__nv_reservedSMEM_offset_0_alias:
	.zero		0
.nv.shared.reserved.0:
	.zero		64
	.weak		__nv_reservedSMEM_tcgen05_partition
	.type		__nv_reservedSMEM_tcgen05_partition,@object
	.size		__nv_reservedSMEM_tcgen05_partition,(.L_0 - __nv_reservedSMEM_tcgen05_partition)
__nv_reservedSMEM_tcgen05_partition:
	.zero		32
.L_0:


//--------------------- .nv.global                --------------------------
	.section	.nv.global,"aw",@nobits
.nv.global:
	.type		_ZN40_INTERNAL_caf3391a_4_k_cu_e01b5b58_219414cute1_E,@object
	.size		_ZN40_INTERNAL_caf3391a_4_k_cu_e01b5b58_219414cute1_E,(_ZN40_INTERNAL_caf3391a_4_k_cu_e01b5b58_219414cuda3std3__45__cpo6cbeginE - _ZN40_INTERNAL_caf3391a_4_k_cu_e01b5b58_219414cute1_E)
_ZN40_INTERNAL_caf3391a_4_k_cu_e01b5b58_219414cute1_E:
	.zero		1
	.type		_ZN40_INTERNAL_caf3391a_4_k_cu_e01b5b58_219414cuda3std3__45__cpo6cbeginE,@object
	.size		_ZN40_INTERNAL_caf3391a_4_k_cu_e01b5b58_219414cuda3std3__45__cpo6cbeginE,(_ZN40_INTERNAL_caf3391a_4_k_cu_e01b5b58_219414cuda3std3__48in_placeE - _ZN40_INTERNAL_caf3391a_4_k_cu_e01b5b58_219414cuda3std3__45__cpo6cbeginE)
_ZN40_INTERNAL_caf3391a_4_k_cu_e01b5b58_219414cuda3std3__45__cpo6cbeginE:
	.zero		1
	.type		_ZN40_INTERNAL_caf3391a_4_k_cu_e01b5b58_219414cuda3std3__48in_placeE,@object
	.size		_ZN40_INTERNAL_caf3391a_4_k_cu_e01b5b58_219414cuda3std3__48in_placeE,(_ZN40_INTERNAL_caf3391a_4_k_cu_e01b5b58_219414cuda3std6ranges3__45__cpo9iter_moveE - _ZN40_INTERNAL_caf3391a_4_k_cu_e01b5b58_219414cuda3std3__48in_placeE)
_ZN40_INTERNAL_caf3391a_4_k_cu_e01b5b58_219414cuda3std3__48in_placeE:
	.zero		1
	.type		_ZN40_INTERNAL_caf3391a_4_k_cu_e01b5b58_219414cuda3std6ranges3__45__cpo9iter_moveE,@object
	.size		_ZN40_INTERNAL_caf3391a_4_k_cu_e01b5b58_219414cuda3std6ranges3__45__cpo9iter_moveE,(_ZN40_INTERNAL_caf3391a_4_k_cu_e01b5b58_219414cuda3std3__45__cpo5beginE - _ZN40_INTERNAL_caf3391a_4_k_cu_e01b5b58_219414cuda3std6ranges3__45__cpo9iter_moveE)
_ZN40_INTERNAL_caf3391a_4_k_cu_e01b5b58_219414cuda3std6ranges3__45__cpo9iter_moveE:
	.zero		1
	.type		_ZN40_INTERNAL_caf3391a_4_k_cu_e01b5b58_219414cuda3std3__45__cpo5beginE,@object
	.size		_ZN40_INTERNAL_caf3391a_4_k_cu_e01b5b58_219414cuda3std3__45__cpo5beginE,(_ZN40_INTERNAL_caf3391a_4_k_cu_e01b5b58_219414cuda3std3__442_GLOBAL__N__caf3391a_4_k_cu_e01b5b58_219416ignoreE - _ZN40_INTERNAL_caf3391a_4_k_cu_e01b5b58_219414cuda3std3__45__cpo5beginE)
_ZN40_INTERNAL_caf3391a_4_k_cu_e01b5b58_219414cuda3std3__45__cpo5beginE:
	.zero		1
	.type		_ZN40_INTERNAL_caf3391a_4_k_cu_e01b5b58_219414cuda3std3__442_GLOBAL__N__caf3391a_4_k_cu_e01b5b58_219416ignoreE,@object
	.size		_ZN40_INTERNAL_caf3391a_4_k_cu_e01b5b58_219414cuda3std3__442_GLOBAL__N__caf3391a_4_k_cu_e01b5b58_219416ignoreE,(_ZN40_INTERNAL_caf3391a_4_k_cu_e01b5b58_219414cute7productE - _ZN40_INTERNAL_caf3391a_4_k_cu_e01b5b58_219414cuda3std3__442_GLOBAL__N__caf3391a_4_k_cu_e01b5b58_219416ignoreE)
_ZN40_INTERNAL_caf3391a_4_k_cu_e01b5b58_219414cuda3std3__442_GLOBAL__N__caf3391a_4_k_cu_e01b5b58_219416ignoreE:
	.zero		1
	.type		_ZN40_INTERNAL_caf3391a_4_k_cu_e01b5b58_219414cute7productE,@object
	.size		_ZN40_INTERNAL_caf3391a_4_k_cu_e01b5b58_219414cute7productE,(_ZN40_INTERNAL_caf3391a_4_k_cu_e01b5b58_219414cuda3std3__45__cpo3endE - _ZN40_INTERNAL_caf3391a_4_k_cu_e01b5b58_219414cute7productE)
_ZN40_INTERNAL_caf3391a_4_k_cu_e01b5b58_219414cute7productE:
	.zero		1
	.type		_ZN40_INTERNAL_caf3391a_4_k_cu_e01b5b58_219414cuda3std3__45__cpo3endE,@object
	.size		_ZN40_INTERNAL_caf3391a_4_k_cu_e01b5b58_219414cuda3std3__45__cpo3endE,(_ZN40_INTERNAL_caf3391a_4_k_cu_e01b5b58_219414cuda3std3__419piecewise_constructE - _ZN40_INTERNAL_caf3391a_4_k_cu_e01b5b58_219414cuda3std3__45__cpo3endE)
_ZN40_INTERNAL_caf3391a_4_k_cu_e01b5b58_219414cuda3std3__45__cpo3endE:
	.zero		1
	.type		_ZN40_INTERNAL_caf3391a_4_k_cu_e01b5b58_219414cuda3std3__419piecewise_constructE,@object
	.size		_ZN40_INTERNAL_caf3391a_4_k_cu_e01b5b58_219414cuda3std3__419piecewise_constructE,(_ZN40_INTERNAL_caf3391a_4_k_cu_e01b5b58_219414cuda3std3__45__cpo4cendE - _ZN40_INTERNAL_caf3391a_4_k_cu_e01b5b58_219414cuda3std3__419piecewise_constructE)
_ZN40_INTERNAL_caf3391a_4_k_cu_e01b5b58_219414cuda3std3__419piecewise_constructE:
	.zero		1
	.type		_ZN40_INTERNAL_caf3391a_4_k_cu_e01b5b58_219414cuda3std3__45__cpo4cendE,@object
	.size		_ZN40_INTERNAL_caf3391a_4_k_cu_e01b5b58_219414cuda3std3__45__cpo4cendE,(_ZN40_INTERNAL_caf3391a_4_k_cu_e01b5b58_219414cuda3std6ranges3__45__cpo4swapE - _ZN40_INTERNAL_caf3391a_4_k_cu_e01b5b58_219414cuda3std3__45__cpo4cendE)
_ZN40_INTERNAL_caf3391a_4_k_cu_e01b5b58_219414cuda3std3__45__cpo4cendE:
	.zero		1
	.type		_ZN40_INTERNAL_caf3391a_4_k_cu_e01b5b58_219414cuda3std6ranges3__45__cpo4swapE,@object
	.size		_ZN40_INTERNAL_caf3391a_4_k_cu_e01b5b58_219414cuda3std6ranges3__45__cpo4swapE,(.L_10 - _ZN40_INTERNAL_caf3391a_4_k_cu_e01b5b58_219414cuda3std6ranges3__45__cpo4swapE)
_ZN40_INTERNAL_caf3391a_4_k_cu_e01b5b58_219414cuda3std6ranges3__45__cpo4swapE:
	.zero		1
.L_10:


//--------------------- .nv.constant0._ZN7cutlass13device_kernelINS_4gemm6kernel13GemmUniversalIN4cute5tupleIJiiiiEEENS1_10collective13CollectiveMmaINS1_35MainloopSm100TmaUmmaWarpSpecializedILi4ELi2ELi4ENS5_IJNS4_1CILi4EEENSA_ILi2EEENSA_ILi1EEEEEEEENS5_IJNSA_ILi256EEENSA_ILi64EEESH_EEENS_10tfloat32_tENS5_IJlSD_lEEESJ_SK_NS4_8TiledMMAINS4_8MMA_AtomIJNS4_23SM100_MMA_TF32_2x1SM_SSISJ_SJ_fLi256ELi64ELNS4_4UMMA5MajorE0ELSP_0ELNSO_7ScaleInE0ELSQ_0EEEEEENS4_6LayoutINS5_IJSD_SD_SD_EEENS5_IJNSA_ILi0EEESV_SV_EEEEENS5_IJNS4_10UnderscoreESY_SY_EEEEENS4_28SM100_TMA_2SM_LOAD_MULTICASTENS4_14ComposedLayoutINS4_7SwizzleILi3ELi4ELi3EEENS4_18smem_ptr_flag_bitsILi32EEENST_INS5_IJNSA_ILi8EEENSA_ILi32EEEEEENS5_IJS18_SD_EEEEEEEvNS4_8identityES11_S1C_vS1D_EENS_8epilogue10collective18CollectiveEpilogueINS1F_23Sm100TmaWarpSpecializedILi4ELi2ELi16ELb1ELb0EEEJNS5_IJNSA_ILi128EEESH_SH_EEENS5_IJNST_IS1K_SD_EENST_INSA_ILi16EEESD_EEEEESJ_SK_SJ_SK_NS1F_6fusion15FusionCallbacksIS1J_NS1Q_17LinearCombinationISJ_fSJ_fLNS_15FloatRoundStyleE2EEES1L_S1P_JEEENS4_5SM1004TMEM4LOAD26SM100_TMEM_LOAD_32dp32b16xENS4_13SM90_TMA_LOADENS12_INS13_ILi2ELi4ELi3EEES16_NST_INS5_IJS17_S1N_EEENS5_IJS1N_SD_EEEEEEENS4_39AutoVectorizingCopyWithAssumedAlignmentILi128EEENS4_14SM90_TMA_STOREES25_S27_S27_EEEvvEEEEvNT_6ParamsE --------------------------
	.section	.nv.constant0._ZN7cutlass13device_kernelINS_4gemm6kernel13GemmUniversalIN4cute5tupleIJiiiiEEENS1_10collective13CollectiveMmaINS1_35MainloopSm100TmaUmmaWarpSpecializedILi4ELi2ELi4ENS5_IJNS4_1CILi4EEENSA_ILi2EEENSA_ILi1EEEEEEEENS5_IJNSA_ILi256EEENSA_ILi64EEESH_EEENS_10tfloat32_tENS5_IJlSD_lEEESJ_SK_NS4_8TiledMMAINS4_8MMA_AtomIJNS4_23SM100_MMA_TF32_2x1SM_SSISJ_SJ_fLi256ELi64ELNS4_4UMMA5MajorE0ELSP_0ELNSO_7ScaleInE0ELSQ_0EEEEEENS4_6LayoutINS5_IJSD_SD_SD_EEENS5_IJNSA_ILi0EEESV_SV_EEEEENS5_IJNS4_10UnderscoreESY_SY_EEEEENS4_28SM100_TMA_2SM_LOAD_MULTICASTENS4_14ComposedLayoutINS4_7SwizzleILi3ELi4ELi3EEENS4_18smem_ptr_flag_bitsILi32EEENST_INS5_IJNSA_ILi8EEENSA_ILi32EEEEEENS5_IJS18_SD_EEEEEEEvNS4_8identityES11_S1C_vS1D_EENS_8epilogue10collective18CollectiveEpilogueINS1F_23Sm100TmaWarpSpecializedILi4ELi2ELi16ELb1ELb0EEEJNS5_IJNSA_ILi128EEESH_SH_EEENS5_IJNST_IS1K_SD_EENST_INSA_ILi16EEESD_EEEEESJ_SK_SJ_SK_NS1F_6fusion15FusionCallbacksIS1J_NS1Q_17LinearCombinationISJ_fSJ_fLNS_15FloatRoundStyleE2EEES1L_S1P_JEEENS4_5SM1004TMEM4LOAD26SM100_TMEM_LOAD_32dp32b16xENS4_13SM90_TMA_LOADENS12_INS13_ILi2ELi4ELi3EEES16_NST_INS5_IJS17_S1N_EEENS5_IJS1N_SD_EEEEEEENS4_39AutoVectorizingCopyWithAssumedAlignmentILi128EEENS4_14SM90_TMA_STOREES25_S27_S27_EEEvvEEEEvNT_6ParamsE,"a",@progbits
	.sectionflags	@""
	.align	4
.nv.constant0._ZN7cutlass13device_kernelINS_4gemm6kernel13GemmUniversalIN4cute5tupleIJiiiiEEENS1_10collective13CollectiveMmaINS1_35MainloopSm100TmaUmmaWarpSpecializedILi4ELi2ELi4ENS5_IJNS4_1CILi4EEENSA_ILi2EEENSA_ILi1EEEEEEEENS5_IJNSA_ILi256EEENSA_ILi64EEESH_EEENS_10tfloat32_tENS5_IJlSD_lEEESJ_SK_NS4_8TiledMMAINS4_8MMA_AtomIJNS4_23SM100_MMA_TF32_2x1SM_SSISJ_SJ_fLi256ELi64ELNS4_4UMMA5MajorE0ELSP_0ELNSO_7ScaleInE0ELSQ_0EEEEEENS4_6LayoutINS5_IJSD_SD_SD_EEENS5_IJNSA_ILi0EEESV_SV_EEEEENS5_IJNS4_10UnderscoreESY_SY_EEEEENS4_28SM100_TMA_2SM_LOAD_MULTICASTENS4_14ComposedLayoutINS4_7SwizzleILi3ELi4ELi3EEENS4_18smem_ptr_flag_bitsILi32EEENST_INS5_IJNSA_ILi8EEENSA_ILi32EEEEEENS5_IJS18_SD_EEEEEEEvNS4_8identityES11_S1C_vS1D_EENS_8epilogue10collective18CollectiveEpilogueINS1F_23Sm100TmaWarpSpecializedILi4ELi2ELi16ELb1ELb0EEEJNS5_IJNSA_ILi128EEESH_SH_EEENS5_IJNST_IS1K_SD_EENST_INSA_ILi16EEESD_EEEEESJ_SK_SJ_SK_NS1F_6fusion15FusionCallbacksIS1J_NS1Q_17LinearCombinationISJ_fSJ_fLNS_15FloatRoundStyleE2EEES1L_S1P_JEEENS4_5SM1004TMEM4LOAD26SM100_TMEM_LOAD_32dp32b16xENS4_13SM90_TMA_LOADENS12_INS13_ILi2ELi4ELi3EEES16_NST_INS5_IJS17_S1N_EEENS5_IJS1N_SD_EEEEEEENS4_39AutoVectorizingCopyWithAssumedAlignmentILi128EEENS4_14SM90_TMA_STOREES25_S27_S27_EEEvvEEEEvNT_6ParamsE:
	.zero		2944


//--------------------- SYMBOLS --------------------------

	.type		.nv.reservedSmem.offset0,@object
	.size		.nv.reservedSmem.offset0,0x4
	.type		.nv.reservedSmem.cap,@object
	.size		.nv.reservedSmem.cap,0x4
	.type		__assertfail,@function
